//
// Generated by NVIDIA NVVM Compiler
//
// Compiler Build ID: CL-36424714
// Cuda compilation tools, release 13.0, V13.0.88
// Based on NVVM 20.0.0
//

.version 9.0
.target sm_100
.address_size 64

	// .globl	_Z8simulatePfS_S_S_m
.global .align 4 .b8 precalc_xorwow_matrix[102400];
.global .align 4 .b8 precalc_xorwow_offset_matrix[102400];
.global .align 4 .b8 mrg32k3aM1[2304];
.global .align 4 .b8 mrg32k3aM2[2304];
.global .align 4 .b8 mrg32k3aM1SubSeq[2016];
.global .align 4 .b8 mrg32k3aM2SubSeq[2016];
.global .align 4 .b8 mrg32k3aM1Seq[2304];
.global .align 4 .b8 mrg32k3aM2Seq[2304];
.const .align 8 .b8 __cr_lgamma_table[72];
// _ZZ6EnergyPfS_S_iE5vec_E has been demoted
// _ZZ8simulatePfS_S_S_mE4size has been demoted
// _ZZ8simulatePfS_S_S_mE4shrX has been demoted
// _ZZ8simulatePfS_S_S_mE4shrY has been demoted
// _ZZ8simulatePfS_S_S_mE4shrZ has been demoted
// _ZZ8simulatePfS_S_S_mE4newX has been demoted
// _ZZ8simulatePfS_S_S_mE4newY has been demoted
// _ZZ8simulatePfS_S_S_mE4newZ has been demoted
// _ZZ8simulatePfS_S_S_mE3rnd has been demoted
// _ZZ8simulatePfS_S_S_mE4tmpX has been demoted
// _ZZ8simulatePfS_S_S_mE4tmpY has been demoted
// _ZZ8simulatePfS_S_S_mE4tmpZ has been demoted

.visible .entry _Z8simulatePfS_S_S_m(
	.param .u64 .ptr .align 1 _Z8simulatePfS_S_S_m_param_0,
	.param .u64 .ptr .align 1 _Z8simulatePfS_S_S_m_param_1,
	.param .u64 .ptr .align 1 _Z8simulatePfS_S_S_m_param_2,
	.param .u64 .ptr .align 1 _Z8simulatePfS_S_S_m_param_3,
	.param .u64 _Z8simulatePfS_S_S_m_param_4
)
{
	.local .align 8 .b8 	__local_depot0[48];
	.reg .b64 	%SP;
	.reg .b64 	%SPL;
	.reg .pred 	%p<96>;
	.reg .b32 	%r<1378>;
	.reg .b32 	%f<152>;
	.reg .b64 	%rd<42>;
	.reg .b64 	%fd<8>;
	// demoted variable
	.shared .align 4 .b8 _ZZ6EnergyPfS_S_iE5vec_E[512];
	// demoted variable
	.shared .align 4 .f32 _ZZ8simulatePfS_S_S_mE4size;
	// demoted variable
	.shared .align 4 .b8 _ZZ8simulatePfS_S_S_mE4shrX[400];
	// demoted variable
	.shared .align 4 .b8 _ZZ8simulatePfS_S_S_mE4shrY[400];
	// demoted variable
	.shared .align 4 .b8 _ZZ8simulatePfS_S_S_mE4shrZ[400];
	// demoted variable
	.shared .align 4 .b8 _ZZ8simulatePfS_S_S_mE4newX[400];
	// demoted variable
	.shared .align 4 .b8 _ZZ8simulatePfS_S_S_mE4newY[400];
	// demoted variable
	.shared .align 4 .b8 _ZZ8simulatePfS_S_S_mE4newZ[400];
	// demoted variable
	.shared .align 4 .f32 _ZZ8simulatePfS_S_S_mE3rnd;
	// demoted variable
	.shared .align 4 .b8 _ZZ8simulatePfS_S_S_mE4tmpX[400];
	// demoted variable
	.shared .align 4 .b8 _ZZ8simulatePfS_S_S_mE4tmpY[400];
	// demoted variable
	.shared .align 4 .b8 _ZZ8simulatePfS_S_S_mE4tmpZ[400];
	mov.u64 	%SPL, __local_depot0;
	ld.param.u64 	%rd13, [_Z8simulatePfS_S_S_m_param_3];
	ld.param.u64 	%rd14, [_Z8simulatePfS_S_S_m_param_4];
	add.u64 	%rd1, %SPL, 0;
	mov.u32 	%r1, %tid.x;
	mov.u32 	%r2, %ctaid.x;
	setp.ne.s32 	%p1, %r1, 0;
	@%p1 bra 	$L__BB0_2;
	mov.f32 	%f14, 0fC08DBC50;
	ex2.approx.ftz.f32 	%f15, %f14;
	mul.f32 	%f16, %f15, 0f42C80000;
	neg.f32 	%f17, %f16;
	mul.f32 	%f18, %f15, %f17;
	fma.rn.f32 	%f19, %f16, %f18, 0f3F800000;
	mul.f32 	%f20, %f19, 0f3EAAAAAB;
	fma.rn.f32 	%f21, %f16, %f20, %f16;
	st.shared.f32 	[_ZZ8simulatePfS_S_S_mE4size], %f21;
$L__BB0_2:
	setp.eq.s32 	%p2, %r1, 0;
	cvt.u32.u64 	%r616, %rd14;
	xor.b32  	%r617, %r616, -1429050551;
	mul.lo.s32 	%r618, %r617, 1099087573;
	{ .reg .b32 tmp; mov.b64 {tmp, %r619}, %rd14; }
	xor.b32  	%r620, %r619, -136515619;
	mul.lo.s32 	%r621, %r620, -1703105765;
	add.s32 	%r622, %r618, %r621;
	add.s32 	%r3, %r622, 6615241;
	add.s32 	%r1075, %r618, 123456789;
	st.local.v2.u32 	[%rd1], {%r3, %r1075};
	xor.b32  	%r1074, %r618, 362436069;
	add.s32 	%r1073, %r621, 521288629;
	st.local.v2.u32 	[%rd1+8], {%r1074, %r1073};
	xor.b32  	%r1072, %r621, 88675123;
	add.s32 	%r1071, %r618, 5783321;
	st.local.v2.u32 	[%rd1+16], {%r1072, %r1071};
	@%p2 bra 	$L__BB0_117;
	cvt.u64.u32 	%rd41, %r1;
	mov.b32 	%r1058, 0;
$L__BB0_4:
	mov.u64 	%rd3, %rd41;
	and.b64  	%rd4, %rd3, 3;
	setp.eq.s64 	%p3, %rd4, 0;
	@%p3 bra 	$L__BB0_116;
	mul.wide.u32 	%rd16, %r1058, 3200;
	mov.u64 	%rd17, precalc_xorwow_matrix;
	add.s64 	%rd5, %rd17, %rd16;
	mov.b32 	%r1071, 0;
	mov.u32 	%r1072, %r1071;
	mov.u32 	%r1073, %r1071;
	mov.u32 	%r1074, %r1071;
	mov.u32 	%r1075, %r1071;
	mov.u32 	%r1064, %r1071;
$L__BB0_6:
	mul.wide.u32 	%rd18, %r1064, 4;
	add.s64 	%rd19, %rd1, %rd18;
	ld.local.u32 	%r21, [%rd19+4];
	shl.b32 	%r22, %r1064, 5;
	mov.b32 	%r1070, 0;
$L__BB0_7:
	.pragma "nounroll";
	shr.u32 	%r626, %r21, %r1070;
	and.b32  	%r627, %r626, 1;
	setp.eq.b32 	%p4, %r627, 1;
	not.pred 	%p5, %p4;
	add.s32 	%r628, %r22, %r1070;
	mul.lo.s32 	%r629, %r628, 5;
	mul.wide.u32 	%rd20, %r629, 4;
	add.s64 	%rd6, %rd5, %rd20;
	@%p5 bra 	$L__BB0_9;
	ld.global.u32 	%r630, [%rd6];
	xor.b32  	%r1075, %r1075, %r630;
	ld.global.u32 	%r631, [%rd6+4];
	xor.b32  	%r1074, %r1074, %r631;
	ld.global.u32 	%r632, [%rd6+8];
	xor.b32  	%r1073, %r1073, %r632;
	ld.global.u32 	%r633, [%rd6+12];
	xor.b32  	%r1072, %r1072, %r633;
	ld.global.u32 	%r634, [%rd6+16];
	xor.b32  	%r1071, %r1071, %r634;
$L__BB0_9:
	and.b32  	%r636, %r626, 2;
	setp.eq.s32 	%p6, %r636, 0;
	@%p6 bra 	$L__BB0_11;
	ld.global.u32 	%r637, [%rd6+20];
	xor.b32  	%r1075, %r1075, %r637;
	ld.global.u32 	%r638, [%rd6+24];
	xor.b32  	%r1074, %r1074, %r638;
	ld.global.u32 	%r639, [%rd6+28];
	xor.b32  	%r1073, %r1073, %r639;
	ld.global.u32 	%r640, [%rd6+32];
	xor.b32  	%r1072, %r1072, %r640;
	ld.global.u32 	%r641, [%rd6+36];
	xor.b32  	%r1071, %r1071, %r641;
$L__BB0_11:
	and.b32  	%r643, %r626, 4;
	setp.eq.s32 	%p7, %r643, 0;
	@%p7 bra 	$L__BB0_13;
	ld.global.u32 	%r644, [%rd6+40];
	xor.b32  	%r1075, %r1075, %r644;
	ld.global.u32 	%r645, [%rd6+44];
	xor.b32  	%r1074, %r1074, %r645;
	ld.global.u32 	%r646, [%rd6+48];
	xor.b32  	%r1073, %r1073, %r646;
	ld.global.u32 	%r647, [%rd6+52];
	xor.b32  	%r1072, %r1072, %r647;
	ld.global.u32 	%r648, [%rd6+56];
	xor.b32  	%r1071, %r1071, %r648;
$L__BB0_13:
	and.b32  	%r650, %r626, 8;
	setp.eq.s32 	%p8, %r650, 0;
	@%p8 bra 	$L__BB0_15;
	ld.global.u32 	%r651, [%rd6+60];
	xor.b32  	%r1075, %r1075, %r651;
	ld.global.u32 	%r652, [%rd6+64];
	xor.b32  	%r1074, %r1074, %r652;
	ld.global.u32 	%r653, [%rd6+68];
	xor.b32  	%r1073, %r1073, %r653;
	ld.global.u32 	%r654, [%rd6+72];
	xor.b32  	%r1072, %r1072, %r654;
	ld.global.u32 	%r655, [%rd6+76];
	xor.b32  	%r1071, %r1071, %r655;
$L__BB0_15:
	and.b32  	%r657, %r626, 16;
	setp.eq.s32 	%p9, %r657, 0;
	@%p9 bra 	$L__BB0_17;
	ld.global.u32 	%r658, [%rd6+80];
	xor.b32  	%r1075, %r1075, %r658;
	ld.global.u32 	%r659, [%rd6+84];
	xor.b32  	%r1074, %r1074, %r659;
	ld.global.u32 	%r660, [%rd6+88];
	xor.b32  	%r1073, %r1073, %r660;
	ld.global.u32 	%r661, [%rd6+92];
	xor.b32  	%r1072, %r1072, %r661;
	ld.global.u32 	%r662, [%rd6+96];
	xor.b32  	%r1071, %r1071, %r662;
$L__BB0_17:
	and.b32  	%r664, %r626, 32;
	setp.eq.s32 	%p10, %r664, 0;
	@%p10 bra 	$L__BB0_19;
	ld.global.u32 	%r665, [%rd6+100];
	xor.b32  	%r1075, %r1075, %r665;
	ld.global.u32 	%r666, [%rd6+104];
	xor.b32  	%r1074, %r1074, %r666;
	ld.global.u32 	%r667, [%rd6+108];
	xor.b32  	%r1073, %r1073, %r667;
	ld.global.u32 	%r668, [%rd6+112];
	xor.b32  	%r1072, %r1072, %r668;
	ld.global.u32 	%r669, [%rd6+116];
	xor.b32  	%r1071, %r1071, %r669;
$L__BB0_19:
	and.b32  	%r671, %r626, 64;
	setp.eq.s32 	%p11, %r671, 0;
	@%p11 bra 	$L__BB0_21;
	ld.global.u32 	%r672, [%rd6+120];
	xor.b32  	%r1075, %r1075, %r672;
	ld.global.u32 	%r673, [%rd6+124];
	xor.b32  	%r1074, %r1074, %r673;
	ld.global.u32 	%r674, [%rd6+128];
	xor.b32  	%r1073, %r1073, %r674;
	ld.global.u32 	%r675, [%rd6+132];
	xor.b32  	%r1072, %r1072, %r675;
	ld.global.u32 	%r676, [%rd6+136];
	xor.b32  	%r1071, %r1071, %r676;
$L__BB0_21:
	and.b32  	%r678, %r626, 128;
	setp.eq.s32 	%p12, %r678, 0;
	@%p12 bra 	$L__BB0_23;
	ld.global.u32 	%r679, [%rd6+140];
	xor.b32  	%r1075, %r1075, %r679;
	ld.global.u32 	%r680, [%rd6+144];
	xor.b32  	%r1074, %r1074, %r680;
	ld.global.u32 	%r681, [%rd6+148];
	xor.b32  	%r1073, %r1073, %r681;
	ld.global.u32 	%r682, [%rd6+152];
	xor.b32  	%r1072, %r1072, %r682;
	ld.global.u32 	%r683, [%rd6+156];
	xor.b32  	%r1071, %r1071, %r683;
$L__BB0_23:
	and.b32  	%r685, %r626, 256;
	setp.eq.s32 	%p13, %r685, 0;
	@%p13 bra 	$L__BB0_25;
	ld.global.u32 	%r686, [%rd6+160];
	xor.b32  	%r1075, %r1075, %r686;
	ld.global.u32 	%r687, [%rd6+164];
	xor.b32  	%r1074, %r1074, %r687;
	ld.global.u32 	%r688, [%rd6+168];
	xor.b32  	%r1073, %r1073, %r688;
	ld.global.u32 	%r689, [%rd6+172];
	xor.b32  	%r1072, %r1072, %r689;
	ld.global.u32 	%r690, [%rd6+176];
	xor.b32  	%r1071, %r1071, %r690;
$L__BB0_25:
	and.b32  	%r692, %r626, 512;
	setp.eq.s32 	%p14, %r692, 0;
	@%p14 bra 	$L__BB0_27;
	ld.global.u32 	%r693, [%rd6+180];
	xor.b32  	%r1075, %r1075, %r693;
	ld.global.u32 	%r694, [%rd6+184];
	xor.b32  	%r1074, %r1074, %r694;
	ld.global.u32 	%r695, [%rd6+188];
	xor.b32  	%r1073, %r1073, %r695;
	ld.global.u32 	%r696, [%rd6+192];
	xor.b32  	%r1072, %r1072, %r696;
	ld.global.u32 	%r697, [%rd6+196];
	xor.b32  	%r1071, %r1071, %r697;
$L__BB0_27:
	and.b32  	%r699, %r626, 1024;
	setp.eq.s32 	%p15, %r699, 0;
	@%p15 bra 	$L__BB0_29;
	ld.global.u32 	%r700, [%rd6+200];
	xor.b32  	%r1075, %r1075, %r700;
	ld.global.u32 	%r701, [%rd6+204];
	xor.b32  	%r1074, %r1074, %r701;
	ld.global.u32 	%r702, [%rd6+208];
	xor.b32  	%r1073, %r1073, %r702;
	ld.global.u32 	%r703, [%rd6+212];
	xor.b32  	%r1072, %r1072, %r703;
	ld.global.u32 	%r704, [%rd6+216];
	xor.b32  	%r1071, %r1071, %r704;
$L__BB0_29:
	and.b32  	%r706, %r626, 2048;
	setp.eq.s32 	%p16, %r706, 0;
	@%p16 bra 	$L__BB0_31;
	ld.global.u32 	%r707, [%rd6+220];
	xor.b32  	%r1075, %r1075, %r707;
	ld.global.u32 	%r708, [%rd6+224];
	xor.b32  	%r1074, %r1074, %r708;
	ld.global.u32 	%r709, [%rd6+228];
	xor.b32  	%r1073, %r1073, %r709;
	ld.global.u32 	%r710, [%rd6+232];
	xor.b32  	%r1072, %r1072, %r710;
	ld.global.u32 	%r711, [%rd6+236];
	xor.b32  	%r1071, %r1071, %r711;
$L__BB0_31:
	and.b32  	%r713, %r626, 4096;
	setp.eq.s32 	%p17, %r713, 0;
	@%p17 bra 	$L__BB0_33;
	ld.global.u32 	%r714, [%rd6+240];
	xor.b32  	%r1075, %r1075, %r714;
	ld.global.u32 	%r715, [%rd6+244];
	xor.b32  	%r1074, %r1074, %r715;
	ld.global.u32 	%r716, [%rd6+248];
	xor.b32  	%r1073, %r1073, %r716;
	ld.global.u32 	%r717, [%rd6+252];
	xor.b32  	%r1072, %r1072, %r717;
	ld.global.u32 	%r718, [%rd6+256];
	xor.b32  	%r1071, %r1071, %r718;
$L__BB0_33:
	and.b32  	%r720, %r626, 8192;
	setp.eq.s32 	%p18, %r720, 0;
	@%p18 bra 	$L__BB0_35;
	ld.global.u32 	%r721, [%rd6+260];
	xor.b32  	%r1075, %r1075, %r721;
	ld.global.u32 	%r722, [%rd6+264];
	xor.b32  	%r1074, %r1074, %r722;
	ld.global.u32 	%r723, [%rd6+268];
	xor.b32  	%r1073, %r1073, %r723;
	ld.global.u32 	%r724, [%rd6+272];
	xor.b32  	%r1072, %r1072, %r724;
	ld.global.u32 	%r725, [%rd6+276];
	xor.b32  	%r1071, %r1071, %r725;
$L__BB0_35:
	and.b32  	%r727, %r626, 16384;
	setp.eq.s32 	%p19, %r727, 0;
	@%p19 bra 	$L__BB0_37;
	ld.global.u32 	%r728, [%rd6+280];
	xor.b32  	%r1075, %r1075, %r728;
	ld.global.u32 	%r729, [%rd6+284];
	xor.b32  	%r1074, %r1074, %r729;
	ld.global.u32 	%r730, [%rd6+288];
	xor.b32  	%r1073, %r1073, %r730;
	ld.global.u32 	%r731, [%rd6+292];
	xor.b32  	%r1072, %r1072, %r731;
	ld.global.u32 	%r732, [%rd6+296];
	xor.b32  	%r1071, %r1071, %r732;
$L__BB0_37:
	and.b32  	%r734, %r626, 32768;
	setp.eq.s32 	%p20, %r734, 0;
	@%p20 bra 	$L__BB0_39;
	ld.global.u32 	%r735, [%rd6+300];
	xor.b32  	%r1075, %r1075, %r735;
	ld.global.u32 	%r736, [%rd6+304];
	xor.b32  	%r1074, %r1074, %r736;
	ld.global.u32 	%r737, [%rd6+308];
	xor.b32  	%r1073, %r1073, %r737;
	ld.global.u32 	%r738, [%rd6+312];
	xor.b32  	%r1072, %r1072, %r738;
	ld.global.u32 	%r739, [%rd6+316];
	xor.b32  	%r1071, %r1071, %r739;
$L__BB0_39:
	add.s32 	%r1070, %r1070, 16;
	setp.ne.s32 	%p21, %r1070, 32;
	@%p21 bra 	$L__BB0_7;
	mad.lo.s32 	%r740, %r1064, -31, %r22;
	add.s32 	%r1064, %r740, 1;
	setp.ne.s32 	%p22, %r1064, 5;
	@%p22 bra 	$L__BB0_6;
	st.local.u32 	[%rd1+4], %r1075;
	st.local.v2.u32 	[%rd1+8], {%r1074, %r1073};
	st.local.v2.u32 	[%rd1+16], {%r1072, %r1071};
	setp.eq.s64 	%p23, %rd4, 1;
	@%p23 bra 	$L__BB0_116;
	mov.b32 	%r1071, 0;
	mov.u32 	%r1072, %r1071;
	mov.u32 	%r1073, %r1071;
	mov.u32 	%r1074, %r1071;
	mov.u32 	%r1075, %r1071;
	mov.u32 	%r1156, %r1071;
$L__BB0_43:
	mul.wide.u32 	%rd21, %r1156, 4;
	add.s64 	%rd22, %rd1, %rd21;
	ld.local.u32 	%r197, [%rd22+4];
	shl.b32 	%r198, %r1156, 5;
	mov.b32 	%r1162, 0;
$L__BB0_44:
	.pragma "nounroll";
	shr.u32 	%r743, %r197, %r1162;
	and.b32  	%r744, %r743, 1;
	setp.eq.b32 	%p24, %r744, 1;
	not.pred 	%p25, %p24;
	add.s32 	%r745, %r198, %r1162;
	mul.lo.s32 	%r746, %r745, 5;
	mul.wide.u32 	%rd23, %r746, 4;
	add.s64 	%rd7, %rd5, %rd23;
	@%p25 bra 	$L__BB0_46;
	ld.global.u32 	%r747, [%rd7];
	xor.b32  	%r1075, %r1075, %r747;
	ld.global.u32 	%r748, [%rd7+4];
	xor.b32  	%r1074, %r1074, %r748;
	ld.global.u32 	%r749, [%rd7+8];
	xor.b32  	%r1073, %r1073, %r749;
	ld.global.u32 	%r750, [%rd7+12];
	xor.b32  	%r1072, %r1072, %r750;
	ld.global.u32 	%r751, [%rd7+16];
	xor.b32  	%r1071, %r1071, %r751;
$L__BB0_46:
	and.b32  	%r753, %r743, 2;
	setp.eq.s32 	%p26, %r753, 0;
	@%p26 bra 	$L__BB0_48;
	ld.global.u32 	%r754, [%rd7+20];
	xor.b32  	%r1075, %r1075, %r754;
	ld.global.u32 	%r755, [%rd7+24];
	xor.b32  	%r1074, %r1074, %r755;
	ld.global.u32 	%r756, [%rd7+28];
	xor.b32  	%r1073, %r1073, %r756;
	ld.global.u32 	%r757, [%rd7+32];
	xor.b32  	%r1072, %r1072, %r757;
	ld.global.u32 	%r758, [%rd7+36];
	xor.b32  	%r1071, %r1071, %r758;
$L__BB0_48:
	and.b32  	%r760, %r743, 4;
	setp.eq.s32 	%p27, %r760, 0;
	@%p27 bra 	$L__BB0_50;
	ld.global.u32 	%r761, [%rd7+40];
	xor.b32  	%r1075, %r1075, %r761;
	ld.global.u32 	%r762, [%rd7+44];
	xor.b32  	%r1074, %r1074, %r762;
	ld.global.u32 	%r763, [%rd7+48];
	xor.b32  	%r1073, %r1073, %r763;
	ld.global.u32 	%r764, [%rd7+52];
	xor.b32  	%r1072, %r1072, %r764;
	ld.global.u32 	%r765, [%rd7+56];
	xor.b32  	%r1071, %r1071, %r765;
$L__BB0_50:
	and.b32  	%r767, %r743, 8;
	setp.eq.s32 	%p28, %r767, 0;
	@%p28 bra 	$L__BB0_52;
	ld.global.u32 	%r768, [%rd7+60];
	xor.b32  	%r1075, %r1075, %r768;
	ld.global.u32 	%r769, [%rd7+64];
	xor.b32  	%r1074, %r1074, %r769;
	ld.global.u32 	%r770, [%rd7+68];
	xor.b32  	%r1073, %r1073, %r770;
	ld.global.u32 	%r771, [%rd7+72];
	xor.b32  	%r1072, %r1072, %r771;
	ld.global.u32 	%r772, [%rd7+76];
	xor.b32  	%r1071, %r1071, %r772;
$L__BB0_52:
	and.b32  	%r774, %r743, 16;
	setp.eq.s32 	%p29, %r774, 0;
	@%p29 bra 	$L__BB0_54;
	ld.global.u32 	%r775, [%rd7+80];
	xor.b32  	%r1075, %r1075, %r775;
	ld.global.u32 	%r776, [%rd7+84];
	xor.b32  	%r1074, %r1074, %r776;
	ld.global.u32 	%r777, [%rd7+88];
	xor.b32  	%r1073, %r1073, %r777;
	ld.global.u32 	%r778, [%rd7+92];
	xor.b32  	%r1072, %r1072, %r778;
	ld.global.u32 	%r779, [%rd7+96];
	xor.b32  	%r1071, %r1071, %r779;
$L__BB0_54:
	and.b32  	%r781, %r743, 32;
	setp.eq.s32 	%p30, %r781, 0;
	@%p30 bra 	$L__BB0_56;
	ld.global.u32 	%r782, [%rd7+100];
	xor.b32  	%r1075, %r1075, %r782;
	ld.global.u32 	%r783, [%rd7+104];
	xor.b32  	%r1074, %r1074, %r783;
	ld.global.u32 	%r784, [%rd7+108];
	xor.b32  	%r1073, %r1073, %r784;
	ld.global.u32 	%r785, [%rd7+112];
	xor.b32  	%r1072, %r1072, %r785;
	ld.global.u32 	%r786, [%rd7+116];
	xor.b32  	%r1071, %r1071, %r786;
$L__BB0_56:
	and.b32  	%r788, %r743, 64;
	setp.eq.s32 	%p31, %r788, 0;
	@%p31 bra 	$L__BB0_58;
	ld.global.u32 	%r789, [%rd7+120];
	xor.b32  	%r1075, %r1075, %r789;
	ld.global.u32 	%r790, [%rd7+124];
	xor.b32  	%r1074, %r1074, %r790;
	ld.global.u32 	%r791, [%rd7+128];
	xor.b32  	%r1073, %r1073, %r791;
	ld.global.u32 	%r792, [%rd7+132];
	xor.b32  	%r1072, %r1072, %r792;
	ld.global.u32 	%r793, [%rd7+136];
	xor.b32  	%r1071, %r1071, %r793;
$L__BB0_58:
	and.b32  	%r795, %r743, 128;
	setp.eq.s32 	%p32, %r795, 0;
	@%p32 bra 	$L__BB0_60;
	ld.global.u32 	%r796, [%rd7+140];
	xor.b32  	%r1075, %r1075, %r796;
	ld.global.u32 	%r797, [%rd7+144];
	xor.b32  	%r1074, %r1074, %r797;
	ld.global.u32 	%r798, [%rd7+148];
	xor.b32  	%r1073, %r1073, %r798;
	ld.global.u32 	%r799, [%rd7+152];
	xor.b32  	%r1072, %r1072, %r799;
	ld.global.u32 	%r800, [%rd7+156];
	xor.b32  	%r1071, %r1071, %r800;
$L__BB0_60:
	and.b32  	%r802, %r743, 256;
	setp.eq.s32 	%p33, %r802, 0;
	@%p33 bra 	$L__BB0_62;
	ld.global.u32 	%r803, [%rd7+160];
	xor.b32  	%r1075, %r1075, %r803;
	ld.global.u32 	%r804, [%rd7+164];
	xor.b32  	%r1074, %r1074, %r804;
	ld.global.u32 	%r805, [%rd7+168];
	xor.b32  	%r1073, %r1073, %r805;
	ld.global.u32 	%r806, [%rd7+172];
	xor.b32  	%r1072, %r1072, %r806;
	ld.global.u32 	%r807, [%rd7+176];
	xor.b32  	%r1071, %r1071, %r807;
$L__BB0_62:
	and.b32  	%r809, %r743, 512;
	setp.eq.s32 	%p34, %r809, 0;
	@%p34 bra 	$L__BB0_64;
	ld.global.u32 	%r810, [%rd7+180];
	xor.b32  	%r1075, %r1075, %r810;
	ld.global.u32 	%r811, [%rd7+184];
	xor.b32  	%r1074, %r1074, %r811;
	ld.global.u32 	%r812, [%rd7+188];
	xor.b32  	%r1073, %r1073, %r812;
	ld.global.u32 	%r813, [%rd7+192];
	xor.b32  	%r1072, %r1072, %r813;
	ld.global.u32 	%r814, [%rd7+196];
	xor.b32  	%r1071, %r1071, %r814;
$L__BB0_64:
	and.b32  	%r816, %r743, 1024;
	setp.eq.s32 	%p35, %r816, 0;
	@%p35 bra 	$L__BB0_66;
	ld.global.u32 	%r817, [%rd7+200];
	xor.b32  	%r1075, %r1075, %r817;
	ld.global.u32 	%r818, [%rd7+204];
	xor.b32  	%r1074, %r1074, %r818;
	ld.global.u32 	%r819, [%rd7+208];
	xor.b32  	%r1073, %r1073, %r819;
	ld.global.u32 	%r820, [%rd7+212];
	xor.b32  	%r1072, %r1072, %r820;
	ld.global.u32 	%r821, [%rd7+216];
	xor.b32  	%r1071, %r1071, %r821;
$L__BB0_66:
	and.b32  	%r823, %r743, 2048;
	setp.eq.s32 	%p36, %r823, 0;
	@%p36 bra 	$L__BB0_68;
	ld.global.u32 	%r824, [%rd7+220];
	xor.b32  	%r1075, %r1075, %r824;
	ld.global.u32 	%r825, [%rd7+224];
	xor.b32  	%r1074, %r1074, %r825;
	ld.global.u32 	%r826, [%rd7+228];
	xor.b32  	%r1073, %r1073, %r826;
	ld.global.u32 	%r827, [%rd7+232];
	xor.b32  	%r1072, %r1072, %r827;
	ld.global.u32 	%r828, [%rd7+236];
	xor.b32  	%r1071, %r1071, %r828;
$L__BB0_68:
	and.b32  	%r830, %r743, 4096;
	setp.eq.s32 	%p37, %r830, 0;
	@%p37 bra 	$L__BB0_70;
	ld.global.u32 	%r831, [%rd7+240];
	xor.b32  	%r1075, %r1075, %r831;
	ld.global.u32 	%r832, [%rd7+244];
	xor.b32  	%r1074, %r1074, %r832;
	ld.global.u32 	%r833, [%rd7+248];
	xor.b32  	%r1073, %r1073, %r833;
	ld.global.u32 	%r834, [%rd7+252];
	xor.b32  	%r1072, %r1072, %r834;
	ld.global.u32 	%r835, [%rd7+256];
	xor.b32  	%r1071, %r1071, %r835;
$L__BB0_70:
	and.b32  	%r837, %r743, 8192;
	setp.eq.s32 	%p38, %r837, 0;
	@%p38 bra 	$L__BB0_72;
	ld.global.u32 	%r838, [%rd7+260];
	xor.b32  	%r1075, %r1075, %r838;
	ld.global.u32 	%r839, [%rd7+264];
	xor.b32  	%r1074, %r1074, %r839;
	ld.global.u32 	%r840, [%rd7+268];
	xor.b32  	%r1073, %r1073, %r840;
	ld.global.u32 	%r841, [%rd7+272];
	xor.b32  	%r1072, %r1072, %r841;
	ld.global.u32 	%r842, [%rd7+276];
	xor.b32  	%r1071, %r1071, %r842;
$L__BB0_72:
	and.b32  	%r844, %r743, 16384;
	setp.eq.s32 	%p39, %r844, 0;
	@%p39 bra 	$L__BB0_74;
	ld.global.u32 	%r845, [%rd7+280];
	xor.b32  	%r1075, %r1075, %r845;
	ld.global.u32 	%r846, [%rd7+284];
	xor.b32  	%r1074, %r1074, %r846;
	ld.global.u32 	%r847, [%rd7+288];
	xor.b32  	%r1073, %r1073, %r847;
	ld.global.u32 	%r848, [%rd7+292];
	xor.b32  	%r1072, %r1072, %r848;
	ld.global.u32 	%r849, [%rd7+296];
	xor.b32  	%r1071, %r1071, %r849;
$L__BB0_74:
	and.b32  	%r851, %r743, 32768;
	setp.eq.s32 	%p40, %r851, 0;
	@%p40 bra 	$L__BB0_76;
	ld.global.u32 	%r852, [%rd7+300];
	xor.b32  	%r1075, %r1075, %r852;
	ld.global.u32 	%r853, [%rd7+304];
	xor.b32  	%r1074, %r1074, %r853;
	ld.global.u32 	%r854, [%rd7+308];
	xor.b32  	%r1073, %r1073, %r854;
	ld.global.u32 	%r855, [%rd7+312];
	xor.b32  	%r1072, %r1072, %r855;
	ld.global.u32 	%r856, [%rd7+316];
	xor.b32  	%r1071, %r1071, %r856;
$L__BB0_76:
	add.s32 	%r1162, %r1162, 16;
	setp.ne.s32 	%p41, %r1162, 32;
	@%p41 bra 	$L__BB0_44;
	mad.lo.s32 	%r857, %r1156, -31, %r198;
	add.s32 	%r1156, %r857, 1;
	setp.ne.s32 	%p42, %r1156, 5;
	@%p42 bra 	$L__BB0_43;
	st.local.u32 	[%rd1+4], %r1075;
	st.local.v2.u32 	[%rd1+8], {%r1074, %r1073};
	st.local.v2.u32 	[%rd1+16], {%r1072, %r1071};
	setp.ne.s64 	%p43, %rd4, 3;
	@%p43 bra 	$L__BB0_116;
	mov.b32 	%r1071, 0;
	mov.u32 	%r1072, %r1071;
	mov.u32 	%r1073, %r1071;
	mov.u32 	%r1074, %r1071;
	mov.u32 	%r1075, %r1071;
	mov.u32 	%r1248, %r1071;
$L__BB0_80:
	mul.wide.u32 	%rd24, %r1248, 4;
	add.s64 	%rd25, %rd1, %rd24;
	ld.local.u32 	%r373, [%rd25+4];
	shl.b32 	%r374, %r1248, 5;
	mov.b32 	%r1254, 0;
$L__BB0_81:
	.pragma "nounroll";
	shr.u32 	%r860, %r373, %r1254;
	and.b32  	%r861, %r860, 1;
	setp.eq.b32 	%p44, %r861, 1;
	not.pred 	%p45, %p44;
	add.s32 	%r862, %r374, %r1254;
	mul.lo.s32 	%r863, %r862, 5;
	mul.wide.u32 	%rd26, %r863, 4;
	add.s64 	%rd8, %rd5, %rd26;
	@%p45 bra 	$L__BB0_83;
	ld.global.u32 	%r864, [%rd8];
	xor.b32  	%r1075, %r1075, %r864;
	ld.global.u32 	%r865, [%rd8+4];
	xor.b32  	%r1074, %r1074, %r865;
	ld.global.u32 	%r866, [%rd8+8];
	xor.b32  	%r1073, %r1073, %r866;
	ld.global.u32 	%r867, [%rd8+12];
	xor.b32  	%r1072, %r1072, %r867;
	ld.global.u32 	%r868, [%rd8+16];
	xor.b32  	%r1071, %r1071, %r868;
$L__BB0_83:
	and.b32  	%r870, %r860, 2;
	setp.eq.s32 	%p46, %r870, 0;
	@%p46 bra 	$L__BB0_85;
	ld.global.u32 	%r871, [%rd8+20];
	xor.b32  	%r1075, %r1075, %r871;
	ld.global.u32 	%r872, [%rd8+24];
	xor.b32  	%r1074, %r1074, %r872;
	ld.global.u32 	%r873, [%rd8+28];
	xor.b32  	%r1073, %r1073, %r873;
	ld.global.u32 	%r874, [%rd8+32];
	xor.b32  	%r1072, %r1072, %r874;
	ld.global.u32 	%r875, [%rd8+36];
	xor.b32  	%r1071, %r1071, %r875;
$L__BB0_85:
	and.b32  	%r877, %r860, 4;
	setp.eq.s32 	%p47, %r877, 0;
	@%p47 bra 	$L__BB0_87;
	ld.global.u32 	%r878, [%rd8+40];
	xor.b32  	%r1075, %r1075, %r878;
	ld.global.u32 	%r879, [%rd8+44];
	xor.b32  	%r1074, %r1074, %r879;
	ld.global.u32 	%r880, [%rd8+48];
	xor.b32  	%r1073, %r1073, %r880;
	ld.global.u32 	%r881, [%rd8+52];
	xor.b32  	%r1072, %r1072, %r881;
	ld.global.u32 	%r882, [%rd8+56];
	xor.b32  	%r1071, %r1071, %r882;
$L__BB0_87:
	and.b32  	%r884, %r860, 8;
	setp.eq.s32 	%p48, %r884, 0;
	@%p48 bra 	$L__BB0_89;
	ld.global.u32 	%r885, [%rd8+60];
	xor.b32  	%r1075, %r1075, %r885;
	ld.global.u32 	%r886, [%rd8+64];
	xor.b32  	%r1074, %r1074, %r886;
	ld.global.u32 	%r887, [%rd8+68];
	xor.b32  	%r1073, %r1073, %r887;
	ld.global.u32 	%r888, [%rd8+72];
	xor.b32  	%r1072, %r1072, %r888;
	ld.global.u32 	%r889, [%rd8+76];
	xor.b32  	%r1071, %r1071, %r889;
$L__BB0_89:
	and.b32  	%r891, %r860, 16;
	setp.eq.s32 	%p49, %r891, 0;
	@%p49 bra 	$L__BB0_91;
	ld.global.u32 	%r892, [%rd8+80];
	xor.b32  	%r1075, %r1075, %r892;
	ld.global.u32 	%r893, [%rd8+84];
	xor.b32  	%r1074, %r1074, %r893;
	ld.global.u32 	%r894, [%rd8+88];
	xor.b32  	%r1073, %r1073, %r894;
	ld.global.u32 	%r895, [%rd8+92];
	xor.b32  	%r1072, %r1072, %r895;
	ld.global.u32 	%r896, [%rd8+96];
	xor.b32  	%r1071, %r1071, %r896;
$L__BB0_91:
	and.b32  	%r898, %r860, 32;
	setp.eq.s32 	%p50, %r898, 0;
	@%p50 bra 	$L__BB0_93;
	ld.global.u32 	%r899, [%rd8+100];
	xor.b32  	%r1075, %r1075, %r899;
	ld.global.u32 	%r900, [%rd8+104];
	xor.b32  	%r1074, %r1074, %r900;
	ld.global.u32 	%r901, [%rd8+108];
	xor.b32  	%r1073, %r1073, %r901;
	ld.global.u32 	%r902, [%rd8+112];
	xor.b32  	%r1072, %r1072, %r902;
	ld.global.u32 	%r903, [%rd8+116];
	xor.b32  	%r1071, %r1071, %r903;
$L__BB0_93:
	and.b32  	%r905, %r860, 64;
	setp.eq.s32 	%p51, %r905, 0;
	@%p51 bra 	$L__BB0_95;
	ld.global.u32 	%r906, [%rd8+120];
	xor.b32  	%r1075, %r1075, %r906;
	ld.global.u32 	%r907, [%rd8+124];
	xor.b32  	%r1074, %r1074, %r907;
	ld.global.u32 	%r908, [%rd8+128];
	xor.b32  	%r1073, %r1073, %r908;
	ld.global.u32 	%r909, [%rd8+132];
	xor.b32  	%r1072, %r1072, %r909;
	ld.global.u32 	%r910, [%rd8+136];
	xor.b32  	%r1071, %r1071, %r910;
$L__BB0_95:
	and.b32  	%r912, %r860, 128;
	setp.eq.s32 	%p52, %r912, 0;
	@%p52 bra 	$L__BB0_97;
	ld.global.u32 	%r913, [%rd8+140];
	xor.b32  	%r1075, %r1075, %r913;
	ld.global.u32 	%r914, [%rd8+144];
	xor.b32  	%r1074, %r1074, %r914;
	ld.global.u32 	%r915, [%rd8+148];
	xor.b32  	%r1073, %r1073, %r915;
	ld.global.u32 	%r916, [%rd8+152];
	xor.b32  	%r1072, %r1072, %r916;
	ld.global.u32 	%r917, [%rd8+156];
	xor.b32  	%r1071, %r1071, %r917;
$L__BB0_97:
	and.b32  	%r919, %r860, 256;
	setp.eq.s32 	%p53, %r919, 0;
	@%p53 bra 	$L__BB0_99;
	ld.global.u32 	%r920, [%rd8+160];
	xor.b32  	%r1075, %r1075, %r920;
	ld.global.u32 	%r921, [%rd8+164];
	xor.b32  	%r1074, %r1074, %r921;
	ld.global.u32 	%r922, [%rd8+168];
	xor.b32  	%r1073, %r1073, %r922;
	ld.global.u32 	%r923, [%rd8+172];
	xor.b32  	%r1072, %r1072, %r923;
	ld.global.u32 	%r924, [%rd8+176];
	xor.b32  	%r1071, %r1071, %r924;
$L__BB0_99:
	and.b32  	%r926, %r860, 512;
	setp.eq.s32 	%p54, %r926, 0;
	@%p54 bra 	$L__BB0_101;
	ld.global.u32 	%r927, [%rd8+180];
	xor.b32  	%r1075, %r1075, %r927;
	ld.global.u32 	%r928, [%rd8+184];
	xor.b32  	%r1074, %r1074, %r928;
	ld.global.u32 	%r929, [%rd8+188];
	xor.b32  	%r1073, %r1073, %r929;
	ld.global.u32 	%r930, [%rd8+192];
	xor.b32  	%r1072, %r1072, %r930;
	ld.global.u32 	%r931, [%rd8+196];
	xor.b32  	%r1071, %r1071, %r931;
$L__BB0_101:
	and.b32  	%r933, %r860, 1024;
	setp.eq.s32 	%p55, %r933, 0;
	@%p55 bra 	$L__BB0_103;
	ld.global.u32 	%r934, [%rd8+200];
	xor.b32  	%r1075, %r1075, %r934;
	ld.global.u32 	%r935, [%rd8+204];
	xor.b32  	%r1074, %r1074, %r935;
	ld.global.u32 	%r936, [%rd8+208];
	xor.b32  	%r1073, %r1073, %r936;
	ld.global.u32 	%r937, [%rd8+212];
	xor.b32  	%r1072, %r1072, %r937;
	ld.global.u32 	%r938, [%rd8+216];
	xor.b32  	%r1071, %r1071, %r938;
$L__BB0_103:
	and.b32  	%r940, %r860, 2048;
	setp.eq.s32 	%p56, %r940, 0;
	@%p56 bra 	$L__BB0_105;
	ld.global.u32 	%r941, [%rd8+220];
	xor.b32  	%r1075, %r1075, %r941;
	ld.global.u32 	%r942, [%rd8+224];
	xor.b32  	%r1074, %r1074, %r942;
	ld.global.u32 	%r943, [%rd8+228];
	xor.b32  	%r1073, %r1073, %r943;
	ld.global.u32 	%r944, [%rd8+232];
	xor.b32  	%r1072, %r1072, %r944;
	ld.global.u32 	%r945, [%rd8+236];
	xor.b32  	%r1071, %r1071, %r945;
$L__BB0_105:
	and.b32  	%r947, %r860, 4096;
	setp.eq.s32 	%p57, %r947, 0;
	@%p57 bra 	$L__BB0_107;
	ld.global.u32 	%r948, [%rd8+240];
	xor.b32  	%r1075, %r1075, %r948;
	ld.global.u32 	%r949, [%rd8+244];
	xor.b32  	%r1074, %r1074, %r949;
	ld.global.u32 	%r950, [%rd8+248];
	xor.b32  	%r1073, %r1073, %r950;
	ld.global.u32 	%r951, [%rd8+252];
	xor.b32  	%r1072, %r1072, %r951;
	ld.global.u32 	%r952, [%rd8+256];
	xor.b32  	%r1071, %r1071, %r952;
$L__BB0_107:
	and.b32  	%r954, %r860, 8192;
	setp.eq.s32 	%p58, %r954, 0;
	@%p58 bra 	$L__BB0_109;
	ld.global.u32 	%r955, [%rd8+260];
	xor.b32  	%r1075, %r1075, %r955;
	ld.global.u32 	%r956, [%rd8+264];
	xor.b32  	%r1074, %r1074, %r956;
	ld.global.u32 	%r957, [%rd8+268];
	xor.b32  	%r1073, %r1073, %r957;
	ld.global.u32 	%r958, [%rd8+272];
	xor.b32  	%r1072, %r1072, %r958;
	ld.global.u32 	%r959, [%rd8+276];
	xor.b32  	%r1071, %r1071, %r959;
$L__BB0_109:
	and.b32  	%r961, %r860, 16384;
	setp.eq.s32 	%p59, %r961, 0;
	@%p59 bra 	$L__BB0_111;
	ld.global.u32 	%r962, [%rd8+280];
	xor.b32  	%r1075, %r1075, %r962;
	ld.global.u32 	%r963, [%rd8+284];
	xor.b32  	%r1074, %r1074, %r963;
	ld.global.u32 	%r964, [%rd8+288];
	xor.b32  	%r1073, %r1073, %r964;
	ld.global.u32 	%r965, [%rd8+292];
	xor.b32  	%r1072, %r1072, %r965;
	ld.global.u32 	%r966, [%rd8+296];
	xor.b32  	%r1071, %r1071, %r966;
$L__BB0_111:
	and.b32  	%r968, %r860, 32768;
	setp.eq.s32 	%p60, %r968, 0;
	@%p60 bra 	$L__BB0_113;
	ld.global.u32 	%r969, [%rd8+300];
	xor.b32  	%r1075, %r1075, %r969;
	ld.global.u32 	%r970, [%rd8+304];
	xor.b32  	%r1074, %r1074, %r970;
	ld.global.u32 	%r971, [%rd8+308];
	xor.b32  	%r1073, %r1073, %r971;
	ld.global.u32 	%r972, [%rd8+312];
	xor.b32  	%r1072, %r1072, %r972;
	ld.global.u32 	%r973, [%rd8+316];
	xor.b32  	%r1071, %r1071, %r973;
$L__BB0_113:
	add.s32 	%r1254, %r1254, 16;
	setp.ne.s32 	%p61, %r1254, 32;
	@%p61 bra 	$L__BB0_81;
	mad.lo.s32 	%r974, %r1248, -31, %r374;
	add.s32 	%r1248, %r974, 1;
	setp.ne.s32 	%p62, %r1248, 5;
	@%p62 bra 	$L__BB0_80;
	st.local.u32 	[%rd1+4], %r1075;
	st.local.v2.u32 	[%rd1+8], {%r1074, %r1073};
	st.local.v2.u32 	[%rd1+16], {%r1072, %r1071};
$L__BB0_116:
	shr.u64 	%rd41, %rd3, 2;
	add.s32 	%r1058, %r1058, 1;
	setp.gt.u64 	%p63, %rd3, 3;
	@%p63 bra 	$L__BB0_4;
$L__BB0_117:
	setp.eq.s32 	%p64, %r1, 0;
	mov.b32 	%r1351, 0;
	st.local.v2.u32 	[%rd1+24], {%r1351, %r1351};
	st.local.u32 	[%rd1+32], %r1351;
	mov.b64 	%rd27, 0;
	st.local.u64 	[%rd1+40], %rd27;
	shr.u32 	%r976, %r1075, 2;
	xor.b32  	%r977, %r976, %r1075;
	shl.b32 	%r978, %r1071, 4;
	shl.b32 	%r979, %r977, 1;
	xor.b32  	%r980, %r979, %r978;
	xor.b32  	%r981, %r980, %r977;
	xor.b32  	%r1348, %r981, %r1071;
	add.s32 	%r982, %r3, %r1348;
	add.s32 	%r983, %r982, 362437;
	cvt.rn.f32.u32 	%f23, %r983;
	fma.rn.f32 	%f24, %f23, 0f2F800000, 0f2F000000;
	ld.shared.f32 	%f25, [_ZZ8simulatePfS_S_S_mE4size];
	mul.f32 	%f26, %f25, %f24;
	shl.b32 	%r984, %r1, 2;
	mov.u32 	%r985, _ZZ8simulatePfS_S_S_mE4shrX;
	add.s32 	%r555, %r985, %r984;
	st.shared.f32 	[%r555], %f26;
	shr.u32 	%r986, %r1074, 2;
	xor.b32  	%r987, %r986, %r1074;
	shl.b32 	%r988, %r1348, 4;
	shl.b32 	%r989, %r987, 1;
	xor.b32  	%r990, %r989, %r988;
	xor.b32  	%r991, %r990, %r987;
	xor.b32  	%r1347, %r991, %r1348;
	add.s32 	%r992, %r3, %r1347;
	add.s32 	%r993, %r992, 724874;
	cvt.rn.f32.u32 	%f27, %r993;
	fma.rn.f32 	%f28, %f27, 0f2F800000, 0f2F000000;
	mul.f32 	%f29, %f25, %f28;
	mov.u32 	%r994, _ZZ8simulatePfS_S_S_mE4shrY;
	add.s32 	%r557, %r994, %r984;
	st.shared.f32 	[%r557], %f29;
	shr.u32 	%r995, %r1073, 2;
	xor.b32  	%r996, %r995, %r1073;
	st.local.v2.u32 	[%rd1+8], {%r1071, %r1348};
	shl.b32 	%r997, %r1347, 4;
	shl.b32 	%r998, %r996, 1;
	xor.b32  	%r999, %r998, %r997;
	xor.b32  	%r1000, %r999, %r996;
	xor.b32  	%r1346, %r1000, %r1347;
	st.local.v2.u32 	[%rd1+16], {%r1347, %r1346};
	add.s32 	%r1367, %r3, 1087311;
	st.local.v2.u32 	[%rd1], {%r1367, %r1072};
	add.s32 	%r1001, %r1346, %r1367;
	cvt.rn.f32.u32 	%f30, %r1001;
	fma.rn.f32 	%f31, %f30, 0f2F800000, 0f2F000000;
	mul.f32 	%f32, %f25, %f31;
	mov.u32 	%r1002, _ZZ8simulatePfS_S_S_mE4shrZ;
	add.s32 	%r560, %r1002, %r984;
	st.shared.f32 	[%r560], %f32;
	mov.u32 	%r1003, _ZZ8simulatePfS_S_S_mE4newX;
	add.s32 	%r561, %r1003, %r984;
	st.shared.f32 	[%r561], %f26;
	mov.u32 	%r1004, _ZZ8simulatePfS_S_S_mE4newY;
	add.s32 	%r562, %r1004, %r984;
	st.shared.f32 	[%r562], %f29;
	mov.u32 	%r1005, _ZZ8simulatePfS_S_S_mE4newZ;
	add.s32 	%r563, %r1005, %r984;
	st.shared.f32 	[%r563], %f32;
	mov.u32 	%r1006, _ZZ8simulatePfS_S_S_mE4tmpX;
	add.s32 	%r564, %r1006, %r984;
	st.shared.f32 	[%r564], %f26;
	mov.u32 	%r1007, _ZZ8simulatePfS_S_S_mE4tmpY;
	add.s32 	%r565, %r1007, %r984;
	st.shared.f32 	[%r565], %f29;
	mov.u32 	%r1008, _ZZ8simulatePfS_S_S_mE4tmpZ;
	add.s32 	%r566, %r1008, %r984;
	st.shared.f32 	[%r566], %f32;
	bar.sync 	0;
	mov.u32 	%r1009, _ZZ6EnergyPfS_S_iE5vec_E;
	add.s32 	%r567, %r1009, %r984;
	selp.u32 	%r568, 1, 0, %p64;
	mad.lo.s32 	%r1010, %r2, 1000, 270;
	cvt.rn.f64.s32 	%fd1, %r1010;
	mov.f64 	%fd2, 0d3F847AE147AE147B;
	div.rn.f64 	%fd3, %fd2, %fd1;
	cvt.rn.f32.f64 	%f1, %fd3;
	mov.f32 	%f149, 0f00000000;
$L__BB0_118:
	ld.shared.f32 	%f3, [_ZZ8simulatePfS_S_S_mE4size];
	shr.u32 	%r1011, %r1072, 2;
	xor.b32  	%r1012, %r1011, %r1072;
	shl.b32 	%r1013, %r1346, 4;
	shl.b32 	%r1014, %r1012, 1;
	xor.b32  	%r1015, %r1014, %r1013;
	xor.b32  	%r1016, %r1015, %r1012;
	xor.b32  	%r1362, %r1016, %r1346;
	add.s32 	%r1017, %r1367, %r1362;
	add.s32 	%r1018, %r1017, 362437;
	cvt.rn.f32.u32 	%f33, %r1018;
	fma.rn.f32 	%f34, %f33, 0f2F800000, 0f2F000000;
	add.f32 	%f35, %f34, 0fBF000000;
	ld.shared.f32 	%f36, [%r564];
	add.f32 	%f4, %f36, %f35;
	st.shared.f32 	[%r564], %f4;
	setp.geu.f32 	%p65, %f4, 0f00000000;
	@%p65 bra 	$L__BB0_120;
	abs.f32 	%f38, %f4;
	st.shared.f32 	[%r564], %f38;
	bra.uni 	$L__BB0_122;
$L__BB0_120:
	setp.leu.f32 	%p66, %f4, %f3;
	@%p66 bra 	$L__BB0_122;
	sub.f32 	%f37, %f4, %f3;
	st.shared.f32 	[%r564], %f37;
$L__BB0_122:
	shr.u32 	%r1019, %r1071, 2;
	xor.b32  	%r1020, %r1019, %r1071;
	shl.b32 	%r1021, %r1362, 4;
	shl.b32 	%r1022, %r1020, 1;
	xor.b32  	%r1023, %r1022, %r1021;
	xor.b32  	%r1024, %r1023, %r1020;
	xor.b32  	%r1361, %r1024, %r1362;
	add.s32 	%r1025, %r1367, %r1361;
	add.s32 	%r1026, %r1025, 724874;
	cvt.rn.f32.u32 	%f39, %r1026;
	fma.rn.f32 	%f40, %f39, 0f2F800000, 0f2F000000;
	add.f32 	%f41, %f40, 0fBF000000;
	ld.shared.f32 	%f42, [%r565];
	add.f32 	%f5, %f42, %f41;
	st.shared.f32 	[%r565], %f5;
	setp.geu.f32 	%p67, %f5, 0f00000000;
	@%p67 bra 	$L__BB0_124;
	abs.f32 	%f44, %f5;
	st.shared.f32 	[%r565], %f44;
	bra.uni 	$L__BB0_126;
$L__BB0_124:
	setp.leu.f32 	%p68, %f5, %f3;
	@%p68 bra 	$L__BB0_126;
	sub.f32 	%f43, %f5, %f3;
	st.shared.f32 	[%r565], %f43;
$L__BB0_126:
	shr.u32 	%r1027, %r1348, 2;
	xor.b32  	%r1028, %r1027, %r1348;
	shl.b32 	%r1029, %r1361, 4;
	shl.b32 	%r1030, %r1028, 1;
	xor.b32  	%r1031, %r1030, %r1029;
	xor.b32  	%r1032, %r1031, %r1028;
	xor.b32  	%r1360, %r1032, %r1361;
	add.s32 	%r1367, %r1367, 1087311;
	add.s32 	%r1033, %r1360, %r1367;
	cvt.rn.f32.u32 	%f45, %r1033;
	fma.rn.f32 	%f46, %f45, 0f2F800000, 0f2F000000;
	add.f32 	%f47, %f46, 0fBF000000;
	ld.shared.f32 	%f48, [%r566];
	add.f32 	%f6, %f48, %f47;
	st.shared.f32 	[%r566], %f6;
	setp.geu.f32 	%p69, %f6, 0f00000000;
	@%p69 bra 	$L__BB0_128;
	abs.f32 	%f50, %f6;
	st.shared.f32 	[%r566], %f50;
	bra.uni 	$L__BB0_130;
$L__BB0_128:
	setp.leu.f32 	%p70, %f6, %f3;
	@%p70 bra 	$L__BB0_130;
	sub.f32 	%f49, %f6, %f3;
	st.shared.f32 	[%r566], %f49;
$L__BB0_130:
	neg.s32 	%r1352, %r1;
	mov.b32 	%r1365, 0;
	mov.u32 	%r1358, _ZZ8simulatePfS_S_S_mE4shrZ;
	mov.u32 	%r1357, _ZZ8simulatePfS_S_S_mE4shrY;
	mov.u32 	%r1356, _ZZ8simulatePfS_S_S_mE4shrX;
	mov.u32 	%r1355, _ZZ8simulatePfS_S_S_mE4newZ;
	mov.u32 	%r1354, _ZZ8simulatePfS_S_S_mE4newY;
	mov.u32 	%r1353, _ZZ8simulatePfS_S_S_mE4newX;
	mov.u32 	%r1071, %r1346;
	mov.u32 	%r1072, %r1347;
	mov.u32 	%r1373, %r1365;
$L__BB0_131:
	setp.ne.s32 	%p71, %r1352, 0;
	@%p71 bra 	$L__BB0_133;
	ld.shared.f32 	%f51, [%r564];
	st.shared.f32 	[%r561], %f51;
	ld.shared.f32 	%f52, [%r565];
	st.shared.f32 	[%r562], %f52;
	ld.shared.f32 	%f53, [%r566];
	st.shared.f32 	[%r563], %f53;
$L__BB0_133:
	setp.gt.u32 	%p72, %r1, 27;
	bar.sync 	0;
	@%p72 bra 	$L__BB0_135;
	mov.b32 	%r1041, 0;
	st.shared.u32 	[%r567+400], %r1041;
$L__BB0_135:
	setp.eq.s32 	%p73, %r1352, 0;
	mov.f32 	%f150, 0f00000000;
	@%p73 bra 	$L__BB0_137;
	ld.shared.f32 	%f55, [%r1353];
	ld.shared.f32 	%f56, [%r561];
	sub.f32 	%f57, %f55, %f56;
	ld.shared.f32 	%f58, [%r1354];
	ld.shared.f32 	%f59, [%r562];
	sub.f32 	%f60, %f58, %f59;
	ld.shared.f32 	%f61, [%r1355];
	ld.shared.f32 	%f62, [%r563];
	sub.f32 	%f63, %f61, %f62;
	mul.f32 	%f64, %f60, %f60;
	fma.rn.f32 	%f65, %f57, %f57, %f64;
	fma.rn.f32 	%f66, %f63, %f63, %f65;
	rcp.rn.f32 	%f150, %f66;
$L__BB0_137:
	setp.gt.u32 	%p74, %r1, 63;
	st.shared.f32 	[%r567], %f150;
	bar.sync 	0;
	@%p74 bra 	$L__BB0_139;
	ld.shared.f32 	%f67, [%r567+256];
	ld.shared.f32 	%f68, [%r567];
	add.f32 	%f69, %f67, %f68;
	st.shared.f32 	[%r567], %f69;
$L__BB0_139:
	setp.gt.u32 	%p75, %r1, 31;
	bar.sync 	0;
	@%p75 bra 	$L__BB0_141;
	ld.shared.f32 	%f70, [%r567+128];
	ld.shared.f32 	%f71, [%r567];
	add.f32 	%f72, %f70, %f71;
	st.shared.f32 	[%r567], %f72;
$L__BB0_141:
	setp.gt.u32 	%p76, %r1, 15;
	bar.sync 	0;
	@%p76 bra 	$L__BB0_143;
	ld.shared.f32 	%f73, [%r567+64];
	ld.shared.f32 	%f74, [%r567];
	add.f32 	%f75, %f73, %f74;
	st.shared.f32 	[%r567], %f75;
$L__BB0_143:
	setp.gt.u32 	%p77, %r1, 7;
	bar.sync 	0;
	@%p77 bra 	$L__BB0_145;
	ld.shared.f32 	%f76, [%r567+32];
	ld.shared.f32 	%f77, [%r567];
	add.f32 	%f78, %f76, %f77;
	st.shared.f32 	[%r567], %f78;
$L__BB0_145:
	setp.gt.u32 	%p78, %r1, 3;
	bar.sync 	0;
	@%p78 bra 	$L__BB0_147;
	ld.shared.f32 	%f79, [%r567+16];
	ld.shared.f32 	%f80, [%r567];
	add.f32 	%f81, %f79, %f80;
	st.shared.f32 	[%r567], %f81;
$L__BB0_147:
	setp.gt.u32 	%p79, %r1, 1;
	bar.sync 	0;
	@%p79 bra 	$L__BB0_149;
	ld.shared.f32 	%f82, [%r567+8];
	ld.shared.f32 	%f83, [%r567];
	add.f32 	%f84, %f82, %f83;
	st.shared.f32 	[%r567], %f84;
$L__BB0_149:
	setp.ne.s32 	%p80, %r1, 0;
	bar.sync 	0;
	@%p80 bra 	$L__BB0_151;
	ld.shared.f32 	%f85, [_ZZ6EnergyPfS_S_iE5vec_E+4];
	ld.shared.f32 	%f86, [%r567];
	add.f32 	%f87, %f85, %f86;
	st.shared.f32 	[%r567], %f87;
$L__BB0_151:
	bar.sync 	0;
	ld.shared.f32 	%f9, [_ZZ6EnergyPfS_S_iE5vec_E];
	@%p72 bra 	$L__BB0_153;
	mov.b32 	%r1042, 0;
	st.shared.u32 	[%r567+400], %r1042;
$L__BB0_153:
	mov.f32 	%f151, 0f00000000;
	@%p73 bra 	$L__BB0_155;
	ld.shared.f32 	%f89, [%r1356];
	ld.shared.f32 	%f90, [%r555];
	sub.f32 	%f91, %f89, %f90;
	ld.shared.f32 	%f92, [%r1357];
	ld.shared.f32 	%f93, [%r557];
	sub.f32 	%f94, %f92, %f93;
	ld.shared.f32 	%f95, [%r1358];
	ld.shared.f32 	%f96, [%r560];
	sub.f32 	%f97, %f95, %f96;
	mul.f32 	%f98, %f94, %f94;
	fma.rn.f32 	%f99, %f91, %f91, %f98;
	fma.rn.f32 	%f100, %f97, %f97, %f99;
	rcp.rn.f32 	%f151, %f100;
$L__BB0_155:
	st.shared.f32 	[%r567], %f151;
	bar.sync 	0;
	@%p74 bra 	$L__BB0_157;
	ld.shared.f32 	%f101, [%r567+256];
	ld.shared.f32 	%f102, [%r567];
	add.f32 	%f103, %f101, %f102;
	st.shared.f32 	[%r567], %f103;
$L__BB0_157:
	bar.sync 	0;
	@%p75 bra 	$L__BB0_159;
	ld.shared.f32 	%f104, [%r567+128];
	ld.shared.f32 	%f105, [%r567];
	add.f32 	%f106, %f104, %f105;
	st.shared.f32 	[%r567], %f106;
$L__BB0_159:
	bar.sync 	0;
	@%p76 bra 	$L__BB0_161;
	ld.shared.f32 	%f107, [%r567+64];
	ld.shared.f32 	%f108, [%r567];
	add.f32 	%f109, %f107, %f108;
	st.shared.f32 	[%r567], %f109;
$L__BB0_161:
	bar.sync 	0;
	@%p77 bra 	$L__BB0_163;
	ld.shared.f32 	%f110, [%r567+32];
	ld.shared.f32 	%f111, [%r567];
	add.f32 	%f112, %f110, %f111;
	st.shared.f32 	[%r567], %f112;
$L__BB0_163:
	setp.gt.u32 	%p87, %r1, 3;
	bar.sync 	0;
	@%p87 bra 	$L__BB0_165;
	ld.shared.f32 	%f113, [%r567+16];
	ld.shared.f32 	%f114, [%r567];
	add.f32 	%f115, %f113, %f114;
	st.shared.f32 	[%r567], %f115;
$L__BB0_165:
	setp.gt.u32 	%p88, %r1, 1;
	bar.sync 	0;
	@%p88 bra 	$L__BB0_167;
	ld.shared.f32 	%f116, [%r567+8];
	ld.shared.f32 	%f117, [%r567];
	add.f32 	%f118, %f116, %f117;
	st.shared.f32 	[%r567], %f118;
$L__BB0_167:
	setp.ne.s32 	%p89, %r1, 0;
	bar.sync 	0;
	@%p89 bra 	$L__BB0_169;
	ld.shared.f32 	%f119, [_ZZ6EnergyPfS_S_iE5vec_E+4];
	ld.shared.f32 	%f120, [%r567];
	add.f32 	%f121, %f119, %f120;
	st.shared.f32 	[%r567], %f121;
$L__BB0_169:
	setp.ne.s32 	%p90, %r1352, 0;
	bar.sync 	0;
	ld.shared.f32 	%f122, [_ZZ6EnergyPfS_S_iE5vec_E];
	sub.f32 	%f12, %f9, %f122;
	@%p90 bra 	$L__BB0_171;
	shr.u32 	%r1043, %r1072, 2;
	xor.b32  	%r1044, %r1043, %r1072;
	shl.b32 	%r1045, %r1360, 4;
	shl.b32 	%r1046, %r1044, 1;
	xor.b32  	%r1047, %r1046, %r1045;
	xor.b32  	%r1048, %r1047, %r1044;
	xor.b32  	%r1377, %r1048, %r1360;
	add.s32 	%r1367, %r1367, 362437;
	add.s32 	%r1049, %r1377, %r1367;
	cvt.rn.f32.u32 	%f123, %r1049;
	fma.rn.f32 	%f124, %f123, 0f2F800000, 0f2F000000;
	st.shared.f32 	[_ZZ8simulatePfS_S_S_mE3rnd], %f124;
	mov.u32 	%r1072, %r1071;
	mov.u32 	%r1071, %r1362;
	mov.u32 	%r1362, %r1361;
	mov.u32 	%r1361, %r1360;
	mov.u32 	%r1360, %r1377;
$L__BB0_171:
	bar.sync 	0;
	setp.geu.f32 	%p91, %f12, 0f00000000;
	@%p91 bra 	$L__BB0_173;
	ld.shared.f32 	%f143, [%r561];
	st.shared.f32 	[%r555], %f143;
	ld.shared.f32 	%f144, [%r562];
	st.shared.f32 	[%r557], %f144;
	ld.shared.f32 	%f145, [%r563];
	st.shared.f32 	[%r560], %f145;
	add.s32 	%r1373, %r1373, %r568;
	bra.uni 	$L__BB0_175;
$L__BB0_173:
	ld.shared.f32 	%f125, [_ZZ8simulatePfS_S_S_mE3rnd];
	neg.f32 	%f126, %f12;
	div.rn.f32 	%f127, %f126, %f1;
	fma.rn.f32 	%f128, %f127, 0f3BBB989D, 0f3F000000;
	cvt.sat.f32.f32 	%f129, %f128;
	mov.f32 	%f130, 0f4B400001;
	mov.f32 	%f131, 0f437C0000;
	fma.rm.f32 	%f132, %f129, %f131, %f130;
	add.f32 	%f133, %f132, 0fCB40007F;
	neg.f32 	%f134, %f133;
	fma.rn.f32 	%f135, %f127, 0f3FB8AA3B, %f134;
	fma.rn.f32 	%f136, %f127, 0f32A57060, %f135;
	mov.b32 	%r1050, %f132;
	shl.b32 	%r1051, %r1050, 23;
	mov.b32 	%f137, %r1051;
	ex2.approx.ftz.f32 	%f138, %f136;
	mul.f32 	%f139, %f138, %f137;
	setp.geu.f32 	%p92, %f125, %f139;
	@%p92 bra 	$L__BB0_175;
	ld.shared.f32 	%f140, [%r561];
	st.shared.f32 	[%r555], %f140;
	ld.shared.f32 	%f141, [%r562];
	st.shared.f32 	[%r557], %f141;
	ld.shared.f32 	%f142, [%r563];
	st.shared.f32 	[%r560], %f142;
	add.s32 	%r1373, %r1373, %r568;
$L__BB0_175:
	bar.sync 	0;
	add.s32 	%r1365, %r1365, 1;
	add.s32 	%r1358, %r1358, 4;
	add.s32 	%r1357, %r1357, 4;
	add.s32 	%r1356, %r1356, 4;
	add.s32 	%r1355, %r1355, 4;
	add.s32 	%r1354, %r1354, 4;
	add.s32 	%r1353, %r1353, 4;
	add.s32 	%r1352, %r1352, 1;
	setp.ne.s32 	%p93, %r1365, 100;
	@%p93 bra 	$L__BB0_131;
	cvt.rn.f64.s32 	%fd4, %r1373;
	div.rn.f64 	%fd5, %fd4, 0d4059000000000000;
	cvt.f64.f32 	%fd6, %f149;
	add.f64 	%fd7, %fd5, %fd6;
	cvt.rn.f32.f64 	%f149, %fd7;
	add.s32 	%r1351, %r1351, 1;
	setp.ne.s32 	%p94, %r1351, 1000;
	mov.u32 	%r1346, %r1360;
	mov.u32 	%r1347, %r1361;
	mov.u32 	%r1348, %r1362;
	@%p94 bra 	$L__BB0_118;
	ld.param.u64 	%rd40, [_Z8simulatePfS_S_S_m_param_2];
	ld.param.u64 	%rd39, [_Z8simulatePfS_S_S_m_param_1];
	ld.param.u64 	%rd38, [_Z8simulatePfS_S_S_m_param_0];
	setp.ne.s32 	%p95, %r1, 0;
	ld.shared.f32 	%f146, [%r555];
	mad.lo.s32 	%r1052, %r2, 100, %r1;
	cvta.to.global.u64 	%rd28, %rd38;
	mul.wide.s32 	%rd29, %r1052, 4;
	add.s64 	%rd30, %rd28, %rd29;
	st.global.f32 	[%rd30], %f146;
	ld.shared.f32 	%f147, [%r557];
	cvta.to.global.u64 	%rd31, %rd39;
	add.s64 	%rd32, %rd31, %rd29;
	st.global.f32 	[%rd32], %f147;
	ld.shared.f32 	%f148, [%r560];
	cvta.to.global.u64 	%rd33, %rd40;
	add.s64 	%rd34, %rd33, %rd29;
	st.global.f32 	[%rd34], %f148;
	@%p95 bra 	$L__BB0_179;
	cvta.to.global.u64 	%rd35, %rd13;
	mul.wide.u32 	%rd36, %r2, 4;
	add.s64 	%rd37, %rd35, %rd36;
	st.global.f32 	[%rd37], %f149;
$L__BB0_179:
	ret;

}


// ===== COMPILED SASS (sm_100) =====

	.target	sm_100

	.elftype	@"ET_EXEC"


//--------------------- .note.nv.tkinfo           --------------------------
	.section	.note.nv.tkinfo,"",@"SHT_NOTE"
	.sectionflags	@"SHF_NOTE_NV_TKINFO"
	.tkinfo
        /*0018*/ 	.word	0x00000002
        /*0030*/ 	.string	""
        /*0030*/ 	.string	"ptxas"
        /*0030*/ 	.string	"Cuda compilation tools, release 13.0, V13.0.88"
        /*0030*/ 	.string	"Build cuda_13.0.r13.0/compiler.36424714_0"
        /*0030*/ 	.string	"-arch sm_100 -m 64 "



//--------------------- .note.nv.cuinfo           --------------------------
	.section	.note.nv.cuinfo,"",@"SHT_NOTE"
	.sectionflags	@"SHF_NOTE_NV_CUINFO"
        /*0018*/ 	.short	0x0002
        /*001a*/ 	.short	0x0064
        /*001c*/ 	.short	0x0082
	.zero		2


//--------------------- .nv.info                  --------------------------
	.section	.nv.info,"",@"SHT_CUDA_INFO"
	.align	4


	//----- nvinfo : EIATTR_REGCOUNT
	.align		4
        /*0000*/ 	.byte	0x04, 0x2f
        /*0002*/ 	.short	(.L_10 - .L_9)
	.align		4
.L_9:
        /*0004*/ 	.word	index@(_Z8simulatePfS_S_S_m)
        /*0008*/ 	.word	0x00000028


	//----- nvinfo : EIATTR_FRAME_SIZE
	.align		4
.L_10:
        /*000c*/ 	.byte	0x04, 0x11
        /*000e*/ 	.short	(.L_12 - .L_11)
	.align		4
.L_11:
        /*0010*/ 	.word	index@($__internal_2_$__cuda_sm3x_div_rn_noftz_f32_slowpath)
        /*0014*/ 	.word	0x00000030


	//----- nvinfo : EIATTR_FRAME_SIZE
	.align		4
.L_12:
        /*0018*/ 	.byte	0x04, 0x11
        /*001a*/ 	.short	(.L_14 - .L_13)
	.align		4
.L_13:
        /*001c*/ 	.word	index@($__internal_1_$__cuda_sm20_rcp_rn_f32_slowpath)
        /*0020*/ 	.word	0x00000030


	//----- nvinfo : EIATTR_FRAME_SIZE
	.align		4
.L_14:
        /*0024*/ 	.byte	0x04, 0x11
        /*0026*/ 	.short	(.L_16 - .L_15)
	.align		4
.L_15:
        /*0028*/ 	.word	index@($__internal_0_$__cuda_sm20_div_rn_f64_full)
        /*002c*/ 	.word	0x00000030


	//----- nvinfo : EIATTR_FRAME_SIZE
	.align		4
.L_16:
        /*0030*/ 	.byte	0x04, 0x11
        /*0032*/ 	.short	(.L_18 - .L_17)
	.align		4
.L_17:
        /*0034*/ 	.word	index@(_Z8simulatePfS_S_S_m)
        /*0038*/ 	.word	0x00000030


	//----- nvinfo : EIATTR_MIN_STACK_SIZE
	.align		4
.L_18:
        /*003c*/ 	.byte	0x04, 0x12
        /*003e*/ 	.short	(.L_20 - .L_19)
	.align		4
.L_19:
        /*0040*/ 	.word	index@(_Z8simulatePfS_S_S_m)
        /*0044*/ 	.word	0x00000030
.L_20:


//--------------------- .nv.compat                --------------------------
	.section	.nv.compat,"",@"SHT_CUDA_COMPAT_INFO"
	.align	4
        /*0000*/ 	.byte	0x02, 0x09, 0x00, 0x00, 0x02, 0x02, 0x01, 0x00, 0x02, 0x05, 0x05, 0x00, 0x03, 0x07, 0x01, 0x01
        /*0010*/ 	.byte	0x02, 0x03, 0x00, 0x00, 0x02, 0x06, 0x01, 0x00, 0x04, 0x0b, 0x08, 0x00, 0x01, 0x00, 0x00, 0x00
        /*0020*/ 	.byte	0x00, 0x00, 0x00, 0x00


//--------------------- .nv.info._Z8simulatePfS_S_S_m --------------------------
	.section	.nv.info._Z8simulatePfS_S_S_m,"",@"SHT_CUDA_INFO"
	.sectionflags	@""
	.align	4


	//----- nvinfo : EIATTR_CUDA_API_VERSION
	.align		4
        /*0000*/ 	.byte	0x04, 0x37
        /*0002*/ 	.short	(.L_22 - .L_21)
.L_21:
        /*0004*/ 	.word	0x00000082


	//----- nvinfo : EIATTR_KPARAM_INFO
	.align		4
.L_22:
        /*0008*/ 	.byte	0x04, 0x17
        /*000a*/ 	.short	(.L_24 - .L_23)
.L_23:
        /*000c*/ 	.word	0x00000000
        /*0010*/ 	.short	0x0004
        /*0012*/ 	.short	0x0020
        /*0014*/ 	.byte	0x00, 0xf0, 0x21, 0x00


	//----- nvinfo : EIATTR_KPARAM_INFO
	.align		4
.L_24:
        /*0018*/ 	.byte	0x04, 0x17
        /*001a*/ 	.short	(.L_26 - .L_25)
.L_25:
        /*001c*/ 	.word	0x00000000
        /*0020*/ 	.short	0x0003
        /*0022*/ 	.short	0x0018
        /*0024*/ 	.byte	0x00, 0xf5, 0x21, 0x00


	//----- nvinfo : EIATTR_KPARAM_INFO
	.align		4
.L_26:
        /*0028*/ 	.byte	0x04, 0x17
        /*002a*/ 	.short	(.L_28 - .L_27)
.L_27:
        /*002c*/ 	.word	0x00000000
        /*0030*/ 	.short	0x0002
        /*0032*/ 	.short	0x0010
        /*0034*/ 	.byte	0x00, 0xf5, 0x21, 0x00


	//----- nvinfo : EIATTR_KPARAM_INFO
	.align		4
.L_28:
        /*0038*/ 	.byte	0x04, 0x17
        /*003a*/ 	.short	(.L_30 - .L_29)
.L_29:
        /*003c*/ 	.word	0x00000000
        /*0040*/ 	.short	0x0001
        /*0042*/ 	.short	0x0008
        /*0044*/ 	.byte	0x00, 0xf5, 0x21, 0x00


	//----- nvinfo : EIATTR_KPARAM_INFO
	.align		4
.L_30:
        /*0048*/ 	.byte	0x04, 0x17
        /*004a*/ 	.short	(.L_32 - .L_31)
.L_31:
        /*004c*/ 	.word	0x00000000
        /*0050*/ 	.short	0x0000
        /*0052*/ 	.short	0x0000
        /*0054*/ 	.byte	0x00, 0xf5, 0x21, 0x00


	//----- nvinfo : EIATTR_SPARSE_MMA_MASK
	.align		4
.L_32:
        /*0058*/ 	.byte	0x03, 0x50
        /*005a*/ 	.short	0x0000


	//----- nvinfo : EIATTR_MAXREG_COUNT
	.align		4
        /*005c*/ 	.byte	0x03, 0x1b
        /*005e*/ 	.short	0x00ff


	//----- nvinfo : EIATTR_NUM_BARRIERS
	.align		4
        /*0060*/ 	.byte	0x02, 0x4c
        /*0062*/ 	.byte	0x01
	.zero		1


	//----- nvinfo : EIATTR_MERCURY_ISA_VERSION
	.align		4
        /*0064*/ 	.byte	0x03, 0x5f
        /*0066*/ 	.short	0x0101


	//----- nvinfo : EIATTR_VRC_CTA_INIT_COUNT
	.align		4
        /*0068*/ 	.byte	0x02, 0x4a
	.zero		1
	.zero		1


	//----- nvinfo : EIATTR_EXIT_INSTR_OFFSETS
	.align		4
        /*006c*/ 	.byte	0x04, 0x1c
        /*006e*/ 	.short	(.L_34 - .L_33)


	//   ....[0]....
.L_33:
        /*0070*/ 	.word	0x000046c0


	//   ....[1]....
        /*0074*/ 	.word	0x00004700


	//----- nvinfo : EIATTR_CRS_STACK_SIZE
	.align		4
.L_34:
        /*0078*/ 	.byte	0x04, 0x1e
        /*007a*/ 	.short	(.L_36 - .L_35)
.L_35:
        /*007c*/ 	.word	0x00000000


	//----- nvinfo : EIATTR_CBANK_PARAM_SIZE
	.align		4
.L_36:
        /*0080*/ 	.byte	0x03, 0x19
        /*0082*/ 	.short	0x0028


	//----- nvinfo : EIATTR_PARAM_CBANK
	.align		4
        /*0084*/ 	.byte	0x04, 0x0a
        /*0086*/ 	.short	(.L_38 - .L_37)
	.align		4
.L_37:
        /*0088*/ 	.word	index@(.nv.constant0._Z8simulatePfS_S_S_m)
        /*008c*/ 	.short	0x0380
        /*008e*/ 	.short	0x0028


	//----- nvinfo : EIATTR_SW_WAR
	.align		4
.L_38:
        /*0090*/ 	.byte	0x04, 0x36
        /*0092*/ 	.short	(.L_40 - .L_39)
.L_39:
        /*0094*/ 	.word	0x00000008
.L_40:


//--------------------- .nv.callgraph             --------------------------
	.section	.nv.callgraph,"",@"SHT_CUDA_CALLGRAPH"
	.align	4
	.sectionentsize	8
	.align		4
        /*0000*/ 	.word	0x00000000
	.align		4
        /*0004*/ 	.word	0xffffffff
	.align		4
        /*0008*/ 	.word	0x00000000
	.align		4
        /*000c*/ 	.word	0xfffffffe
	.align		4
        /*0010*/ 	.word	0x00000000
	.align		4
        /*0014*/ 	.word	0xfffffffd
	.align		4
        /*0018*/ 	.word	0x00000000
	.align		4
        /*001c*/ 	.word	0xfffffffc


//--------------------- .nv.constant4             --------------------------
	.section	.nv.constant4,"a",@progbits
	.align	8
	.align		8
.nv.constant4:
        /*0000*/ 	.dword	precalc_xorwow_matrix
	.align		8
        /*0008*/ 	.dword	precalc_xorwow_offset_matrix
	.align		8
        /*0010*/ 	.dword	mrg32k3aM1
	.align		8
        /*0018*/ 	.dword	mrg32k3aM2
	.align		8
        /*0020*/ 	.dword	mrg32k3aM1SubSeq
	.align		8
        /*0028*/ 	.dword	mrg32k3aM2SubSeq
	.align		8
        /*0030*/ 	.dword	mrg32k3aM1Seq
	.align		8
        /*0038*/ 	.dword	mrg32k3aM2Seq


//--------------------- .nv.constant3             --------------------------
	.section	.nv.constant3,"a",@progbits
	.align	8
.nv.constant3:
	.type		__cr_lgamma_table,@object
	.size		__cr_lgamma_table,(.L_8 - __cr_lgamma_table)
__cr_lgamma_table:
        /*0000*/ 	.byte	0x00, 0x00, 0x00, 0x00, 0x00, 0x00, 0x00, 0x00, 0x00, 0x00, 0x00, 0x00, 0x00, 0x00, 0x00, 0x00
        /*0010*/ 	.byte	0xef, 0x39, 0xfa, 0xfe, 0x42, 0x2e, 0xe6, 0x3f, 0x02, 0x20, 0x2a, 0xfa, 0x0b, 0xab, 0xfc, 0x3f
        /*0020*/ 	.byte	0xf9, 0x2c, 0x92, 0x7c, 0xa7, 0x6c, 0x09, 0x40, 0xc9, 0x79, 0x44, 0x3c, 0x64, 0x26, 0x13, 0x40
        /*0030*/ 	.byte	0xca, 0x01, 0xcf, 0x3a, 0x27, 0x51, 0x1a, 0x40, 0x30, 0xcc, 0x2d, 0xf3, 0xe1, 0x0c, 0x21, 0x40
        /*0040*/ 	.byte	0x0d, 0xb7, 0xfc, 0x82, 0x8e, 0x35, 0x25, 0x40
.L_8:


//--------------------- .text._Z8simulatePfS_S_S_m --------------------------
	.section	.text._Z8simulatePfS_S_S_m,"ax",@progbits
	.align	128
        .global         _Z8simulatePfS_S_S_m
        .type           _Z8simulatePfS_S_S_m,@function
        .size           _Z8simulatePfS_S_S_m,(.L_x_61 - _Z8simulatePfS_S_S_m)
        .other          _Z8simulatePfS_S_S_m,@"STO_CUDA_ENTRY STV_DEFAULT"
_Z8simulatePfS_S_S_m:
.text._Z8simulatePfS_S_S_m:
[----:B------:R-:W0:Y:S08]  /*0000*/  LDC R1, c[0x0][0x37c] ;  /* 0x0000df00ff017b82 */ /* 0x000e300000000800 */
[----:B------:R-:W1:Y:S01]  /*0010*/  LDC.64 R2, c[0x0][0x3a0] ;  /* 0x0000e800ff027b82 */ /* 0x000e620000000a00 */
[----:B------:R-:W2:Y:S01]  /*0020*/  S2R R11, SR_TID.X ;  /* 0x00000000000b7919 */ /* 0x000ea20000002100 */
[----:B0-----:R-:W-:Y:S01]  /*0030*/  VIADD R1, R1, 0xffffffd0 ;  /* 0xffffffd001017836 */ /* 0x001fe20000000000 */
[----:B------:R-:W0:Y:S01]  /*0040*/  LDCU.64 UR14, c[0x0][0x358] ;  /* 0x00006b00ff0e77ac */ /* 0x000e220008000a00 */
[----:B------:R-:W-:Y:S01]  /*0050*/  BSSY.RECONVERGENT B0, `(.L_x_0) ;  /* 0x000001c000007945 */ /* 0x000fe20003800200 */
[----:B-1----:R-:W-:-:S02]  /*0060*/  LOP3.LUT R0, R2, 0xaad26b49, RZ, 0x3c, !PT ;  /* 0xaad26b4902007812 */ /* 0x002fc400078e3cff */
[----:B------:R-:W-:-:S03]  /*0070*/  LOP3.LUT R2, R3, 0xf7dcefdd, RZ, 0x3c, !PT ;  /* 0xf7dcefdd03027812 */ /* 0x000fc600078e3cff */
[----:B------:R-:W-:Y:S02]  /*0080*/  IMAD R0, R0, 0x4182bed5, RZ ;  /* 0x4182bed500007824 */ /* 0x000fe400078e02ff */
[----:B------:R-:W-:Y:S02]  /*0090*/  IMAD R5, R2, -0x658354e5, RZ ;  /* 0x9a7cab1b02057824 */ /* 0x000fe400078e02ff */
[C---:B------:R-:W-:Y:S01]  /*00a0*/  VIADD R13, R0.reuse, 0x75bcd15 ;  /* 0x075bcd15000d7836 */ /* 0x040fe20000000000 */
[C---:B------:R-:W-:Y:S01]  /*00b0*/  LOP3.LUT R2, R0.reuse, 0x159a55e5, RZ, 0x3c, !PT ;  /* 0x159a55e500027812 */ /* 0x040fe200078e3cff */
[C---:B------:R-:W-:Y:S01]  /*00c0*/  IMAD.IADD R10, R0.reuse, 0x1, R5 ;  /* 0x00000001000a7824 */ /* 0x040fe200078e0205 */
[C---:B------:R-:W-:Y:S01]  /*00d0*/  LOP3.LUT R8, R5.reuse, 0x5491333, RZ, 0x3c, !PT ;  /* 0x0549133305087812 */ /* 0x040fe200078e3cff */
[----:B------:R-:W-:Y:S01]  /*00e0*/  VIADD R3, R5, 0x1f123bb5 ;  /* 0x1f123bb505037836 */ /* 0x000fe20000000000 */
[C---:B--2---:R-:W-:Y:S01]  /*00f0*/  ISETP.NE.AND P0, PT, R11.reuse, RZ, PT ;  /* 0x000000ff0b00720c */ /* 0x044fe20003f05270 */
[----:B------:R-:W-:Y:S01]  /*0100*/  VIADD R9, R0, 0x583f19 ;  /* 0x00583f1900097836 */ /* 0x000fe20000000000 */
[----:B------:R-:W-:Y:S01]  /*0110*/  ISETP.NE.AND P1, PT, R11, RZ, PT ;  /* 0x000000ff0b00720c */ /* 0x000fe20003f25270 */
[----:B------:R-:W-:Y:S01]  /*0120*/  VIADD R12, R10, 0x64f0c9 ;  /* 0x0064f0c90a0c7836 */ /* 0x000fe20000000000 */
[----:B------:R1:W-:Y:S04]  /*0130*/  STL.64 [R1+0x8], R2 ;  /* 0x0000080201007387 */ /* 0x0003e80000100a00 */
[----:B------:R1:W-:Y:S04]  /*0140*/  STL.64 [R1+0x10], R8 ;  /* 0x0000100801007387 */ /* 0x0003e80000100a00 */
[----:B------:R1:W-:Y:S01]  /*0150*/  STL.64 [R1], R12 ;  /* 0x0000000c01007387 */ /* 0x0003e20000100a00 */
[----:B------:R-:W2:Y:S01]  /*0160*/  S2R R0, SR_CTAID.X ;  /* 0x0000000000007919 */ /* 0x000ea20000002500 */
[----:B0-----:R-:W-:Y:S05]  /*0170*/  @P0 BRA `(.L_x_1) ;  /* 0x0000000000240947 */ /* 0x001fea0003800000 */
[----:B------:R-:W0:Y:S01]  /*0180*/  S2UR UR5, SR_CgaCtaId ;  /* 0x00000000000579c3 */ /* 0x000e220000008800 */
[----:B------:R-:W-:Y:S01]  /*0190*/  IMAD.MOV.U32 R5, RZ, RZ, 0x409487e6 ;  /* 0x409487e6ff057424 */ /* 0x000fe200078e00ff */
[----:B------:R-:W-:Y:S01]  /*01a0*/  UMOV UR4, 0x400 ;  /* 0x0000040000047882 */ /* 0x000fe20000000000 */
[----:B------:R-:W-:-:S04]  /*01b0*/  IMAD.MOV.U32 R4, RZ, RZ, 0x3e5c9d38 ;  /* 0x3e5c9d38ff047424 */ /* 0x000fc800078e00ff */
[----:B------:R-:W-:-:S04]  /*01c0*/  FFMA R4, R5, -R4, 1 ;  /* 0x3f80000005047423 */ /* 0x000fc80000000804 */
[----:B------:R-:W-:-:S04]  /*01d0*/  FMUL R4, R4, 0.3333333432674407959 ;  /* 0x3eaaaaab04047820 */ /* 0x000fc80000400000 */
[----:B------:R-:W-:Y:S01]  /*01e0*/  FFMA R4, R4, R5, 4.6415891647338867188 ;  /* 0x409487e604047423 */ /* 0x000fe20000000005 */
[----:B0-----:R-:W-:-:S09]  /*01f0*/  ULEA UR4, UR5, UR4, 0x18 ;  /* 0x0000000405047291 */ /* 0x001fd2000f8ec0ff */
[----:B------:R0:W-:Y:S03]  /*0200*/  STS [UR4+0x200], R4 ;  /* 0x00020004ff007988 */ /* 0x0001e60008000804 */
.L_x_1:
[----:B------:R-:W-:Y:S05]  /*0210*/  BSYNC.RECONVERGENT B0 ;  /* 0x0000000000007941 */ /* 0x000fea0003800200 */
.L_x_0:
[----:B------:R-:W-:Y:S04]  /*0220*/  BSSY.RECONVERGENT B0, `(.L_x_2) ;  /* 0x0000251000007945 */ /* 0x000fe80003800200 */
[----:B------:R-:W-:Y:S05]  /*0230*/  @!P1 BRA `(.L_x_3) ;  /* 0x00000024003c9947 */ /* 0x000fea0003800000 */
[----:B------:R-:W-:Y:S01]  /*0240*/  IMAD.MOV.U32 R16, RZ, RZ, R11 ;  /* 0x000000ffff107224 */ /* 0x000fe200078e000b */
[----:B------:R-:W-:-:S07]  /*0250*/  CS2R R14, SRZ ;  /* 0x00000000000e7805 */ /* 0x000fce000001ff00 */
.L_x_12:
[----:B------:R-:W-:Y:S01]  /*0260*/  LOP3.LUT R23, R16, 0x3, RZ, 0xc0, !PT ;  /* 0x0000000310177812 */ /* 0x000fe200078ec0ff */
[----:B------:R-:W-:Y:S03]  /*0270*/  BSSY.RECONVERGENT B1, `(.L_x_4) ;  /* 0x0000245000017945 */ /* 0x000fe60003800200 */
[----:B------:R-:W-:-:S04]  /*0280*/  ISETP.NE.U32.AND P0, PT, R23, RZ, PT ;  /* 0x000000ff1700720c */ /* 0x000fc80003f05070 */
[----:B------:R-:W-:-:S13]  /*0290*/  ISETP.NE.AND.EX P0, PT, RZ, RZ, PT, P0 ;  /* 0x000000ffff00720c */ /* 0x000fda0003f05300 */
[----:B0--34-:R-:W-:Y:S05]  /*02a0*/  @!P0 BRA `(.L_x_5) ;  /* 0x0000002400048947 */ /* 0x019fea0003800000 */
[----:B0-----:R-:W0:Y:S01]  /*02b0*/  LDC.64 R4, c[0x4][RZ] ;  /* 0x01000000ff047b82 */ /* 0x001e220000000a00 */
[----:B------:R-:W-:Y:S01]  /*02c0*/  IMAD.MOV.U32 R18, RZ, RZ, RZ ;  /* 0x000000ffff127224 */ /* 0x000fe200078e00ff */
[----:B-1----:R-:W-:Y:S02]  /*02d0*/  CS2R R8, SRZ ;  /* 0x0000000000087805 */ /* 0x002fe4000001ff00 */
[----:B------:R-:W-:Y:S01]  /*02e0*/  CS2R R2, SRZ ;  /* 0x0000000000027805 */ /* 0x000fe2000001ff00 */
[----:B------:R-:W-:Y:S02]  /*02f0*/  IMAD.MOV.U32 R13, RZ, RZ, RZ ;  /* 0x000000ffff0d7224 */ /* 0x000fe400078e00ff */
[----:B0-----:R-:W-:-:S07]  /*0300*/  IMAD.WIDE.U32 R4, R14, 0xc80, R4 ;  /* 0x00000c800e047825 */ /* 0x001fce00078e0004 */
.L_x_7:
[----:B------:R-:W-:-:S06]  /*0310*/  IMAD R17, R18, 0x4, R1 ;  /* 0x0000000412117824 */ /* 0x000fcc00078e0201 */
[----:B------:R-:W5:Y:S01]  /*0320*/  LDL R17, [R17+0x4] ;  /* 0x0000040011117983 */ /* 0x000f620000100800 */
[----:B------:R-:W-:Y:S01]  /*0330*/  IMAD.SHL.U32 R19, R18, 0x20, RZ ;  /* 0x0000002012137824 */ /* 0x000fe200078e00ff */
[----:B------:R-:W-:-:S06]  /*0340*/  UMOV UR4, URZ ;  /* 0x000000ff00047c82 */ /* 0x000fcc0008000000 */
.L_x_6:
[----:B-----5:R-:W-:Y:S01]  /*0350*/  SHF.R.U32.HI R30, RZ, UR4, R17 ;  /* 0x00000004ff1e7c19 */ /* 0x020fe20008011611 */
[----:B------:R-:W-:-:S03]  /*0360*/  VIADD R6, R19, UR4 ;  /* 0x0000000413067c36 */ /* 0x000fc60008000000 */
[----:B------:R-:W-:-:S04]  /*0370*/  LOP3.LUT R7, R30, 0x1, RZ, 0xc0, !PT ;  /* 0x000000011e077812 */ /* 0x000fc800078ec0ff */
[----:B------:R-:W-:Y:S01]  /*0380*/  ISETP.NE.U32.AND P0, PT, R7, 0x1, PT ;  /* 0x000000010700780c */ /* 0x000fe20003f05070 */
[----:B------:R-:W-:-:S03]  /*0390*/  IMAD R7, R6, 0x5, RZ ;  /* 0x0000000506077824 */ /* 0x000fc600078e02ff */
[----:B------:R-:W-:Y:S01]  /*03a0*/  R2P PR, R30, 0x7e ;  /* 0x0000007e1e007804 */ /* 0x000fe20000000000 */
[----:B------:R-:W-:-:S08]  /*03b0*/  IMAD.WIDE.U32 R6, R7, 0x4, R4 ;  /* 0x0000000407067825 */ /* 0x000fd000078e0004 */
[----:B------:R-:W3:Y:S04]  /*03c0*/  @!P0 LDG.E R20, desc[UR14][R6.64+0x10] ;  /* 0x0000100e06148981 */ /* 0x000ee8000c1e1900 */
[----:B------:R-:W4:Y:S04]  /*03d0*/  @P1 LDG.E R22, desc[UR14][R6.64+0x24] ;  /* 0x0000240e06161981 */ /* 0x000f28000c1e1900 */
[----:B------:R-:W2:Y:S04]  /*03e0*/  @P2 LDG.E R24, desc[UR14][R6.64+0x38] ;  /* 0x0000380e06182981 */ /* 0x000ea8000c1e1900 */
[----:B------:R-:W2:Y:S04]  /*03f0*/  @P3 LDG.E R32, desc[UR14][R6.64+0x4c] ;  /* 0x00004c0e06203981 */ /* 0x000ea8000c1e1900 */
[----:B------:R-:W2:Y:S04]  /*0400*/  @P1 LDG.E R26, desc[UR14][R6.64+0x14] ;  /* 0x0000140e061a1981 */ /* 0x000ea8000c1e1900 */
[----:B------:R-:W2:Y:S04]  /*0410*/  @P4 LDG.E R34, desc[UR14][R6.64+0x60] ;  /* 0x0000600e06224981 */ /* 0x000ea8000c1e1900 */
[----:B------:R-:W2:Y:S04]  /*0420*/  @!P0 LDG.E R21, desc[UR14][R6.64+0x4] ;  /* 0x0000040e06158981 */ /* 0x000ea8000c1e1900 */
[----:B------:R-:W2:Y:S04]  /*0430*/  @!P0 LDG.E R25, desc[UR14][R6.64+0xc] ;  /* 0x00000c0e06198981 */ /* 0x000ea8000c1e1900 */
[----:B------:R-:W2:Y:S04]  /*0440*/  @P5 LDG.E R36, desc[UR14][R6.64+0x74] ;  /* 0x0000740e06245981 */ /* 0x000ea8000c1e1900 */
[----:B------:R-:W2:Y:S04]  /*0450*/  @P1 LDG.E R27, desc[UR14][R6.64+0x18] ;  /* 0x0000180e061b1981 */ /* 0x000ea8000c1e1900 */
[----:B------:R-:W2:Y:S04]  /*0460*/  @P1 LDG.E R29, desc[UR14][R6.64+0x20] ;  /* 0x0000200e061d1981 */ /* 0x000ea8000c1e1900 */
[----:B------:R-:W2:Y:S04]  /*0470*/  @P6 LDG.E R31, desc[UR14][R6.64+0x88] ;  /* 0x0000880e061f6981 */ /* 0x000ea8000c1e1900 */
[----:B------:R-:W2:Y:S04]  /*0480*/  @P1 LDG.E R28, desc[UR14][R6.64+0x1c] ;  /* 0x00001c0e061c1981 */ /* 0x000ea8000c1e1900 */
[----:B------:R-:W2:Y:S01]  /*0490*/  @P4 LDG.E R33, desc[UR14][R6.64+0x5c] ;  /* 0x00005c0e06214981 */ /* 0x000ea2000c1e1900 */
[----:B---3--:R-:W-:-:S03]  /*04a0*/  @!P0 LOP3.LUT R9, R9, R20, RZ, 0x3c, !PT ;  /* 0x0000001409098212 */ /* 0x008fc600078e3cff */
[----:B------:R-:W3:Y:S01]  /*04b0*/  @P2 LDG.E R20, desc[UR14][R6.64+0x28] ;  /* 0x0000280e06142981 */ /* 0x000ee2000c1e1900 */
[----:B----4-:R-:W-:-:S03]  /*04c0*/  @P1 LOP3.LUT R9, R9, R22, RZ, 0x3c, !PT ;  /* 0x0000001609091212 */ /* 0x010fc600078e3cff */
[----:B------:R-:W4:Y:S01]  /*04d0*/  @!P0 LDG.E R22, desc[UR14][R6.64] ;  /* 0x0000000e06168981 */ /* 0x000f22000c1e1900 */
[----:B--2---:R-:W-:-:S03]  /*04e0*/  @P2 LOP3.LUT R9, R9, R24, RZ, 0x3c, !PT ;  /* 0x0000001809092212 */ /* 0x004fc600078e3cff */
[----:B------:R-:W2:Y:S01]  /*04f0*/  @!P0 LDG.E R24, desc[UR14][R6.64+0x8] ;  /* 0x0000080e06188981 */ /* 0x000ea2000c1e1900 */
[----:B------:R-:W-:-:S03]  /*0500*/  @P3 LOP3.LUT R9, R9, R32, RZ, 0x3c, !PT ;  /* 0x0000002009093212 */ /* 0x000fc600078e3cff */
[----:B------:R-:W3:Y:S01]  /*0510*/  @P5 LDG.E R32, desc[UR14][R6.64+0x64] ;  /* 0x0000640e06205981 */ /* 0x000ee2000c1e1900 */
[----:B------:R-:W-:Y:S02]  /*0520*/  @P4 LOP3.LUT R9, R9, R34, RZ, 0x3c, !PT ;  /* 0x0000002209094212 */ /* 0x000fe400078e3cff */
[----:B------:R-:W-:Y:S02]  /*0530*/  @!P0 LOP3.LUT R2, R2, R21, RZ, 0x3c, !PT ;  /* 0x0000001502028212 */ /* 0x000fe400078e3cff */
[----:B------:R-:W3:Y:S01]  /*0540*/  @P2 LDG.E R21, desc[UR14][R6.64+0x2c] ;  /* 0x00002c0e06152981 */ /* 0x000ee2000c1e1900 */
[----:B------:R-:W-:-:S03]  /*0550*/  @!P0 LOP3.LUT R8, R8, R25, RZ, 0x3c, !PT ;  /* 0x0000001908088212 */ /* 0x000fc600078e3cff */
[----:B------:R-:W3:Y:S01]  /*0560*/  @P2 LDG.E R25, desc[UR14][R6.64+0x34] ;  /* 0x0000340e06192981 */ /* 0x000ee2000c1e1900 */
[----:B------:R-:W-:Y:S02]  /*0570*/  @P5 LOP3.LUT R9, R9, R36, RZ, 0x3c, !PT ;  /* 0x0000002409095212 */ /* 0x000fe400078e3cff */
[----:B------:R-:W-:Y:S02]  /*0580*/  @P1 LOP3.LUT R2, R2, R27, RZ, 0x3c, !PT ;  /* 0x0000001b02021212 */ /* 0x000fe400078e3cff */
[----:B------:R-:W3:Y:S01]  /*0590*/  @P3 LDG.E R27, desc[UR14][R6.64+0x40] ;  /* 0x0000400e061b3981 */ /* 0x000ee2000c1e1900 */
[----:B------:R-:W-:-:S03]  /*05a0*/  @P1 LOP3.LUT R8, R8, R29, RZ, 0x3c, !PT ;  /* 0x0000001d08081212 */ /* 0x000fc600078e3cff */
[----:B------:R-:W3:Y:S01]  /*05b0*/  @P3 LDG.E R29, desc[UR14][R6.64+0x48] ;  /* 0x0000480e061d3981 */ /* 0x000ee2000c1e1900 */
[----:B------:R-:W-:-:S03]  /*05c0*/  @P6 LOP3.LUT R9, R9, R31, RZ, 0x3c, !PT ;  /* 0x0000001f09096212 */ /* 0x000fc600078e3cff */
[----:B------:R-:W3:Y:S01]  /*05d0*/  @P4 LDG.E R31, desc[UR14][R6.64+0x54] ;  /* 0x0000540e061f4981 */ /* 0x000ee2000c1e1900 */
[----:B----4-:R-:W-:-:S03]  /*05e0*/  @!P0 LOP3.LUT R13, R13, R22, RZ, 0x3c, !PT ;  /* 0x000000160d0d8212 */ /* 0x010fc600078e3cff */
[----:B------:R-:W4:Y:S01]  /*05f0*/  @P2 LDG.E R22, desc[UR14][R6.64+0x30] ;  /* 0x0000300e06162981 */ /* 0x000f22000c1e1900 */
[----:B--2---:R-:W-:Y:S02]  /*0600*/  @!P0 LOP3.LUT R3, R3, R24, RZ, 0x3c, !PT ;  /* 0x0000001803038212 */ /* 0x004fe400078e3cff */
[----:B------:R-:W-:Y:S01]  /*0610*/  @P1 LOP3.LUT R13, R13, R26, RZ, 0x3c, !PT ;  /* 0x0000001a0d0d1212 */ /* 0x000fe200078e3cff */
[----:B------:R-:W2:Y:S03]  /*0620*/  @P3 LDG.E R24, desc[UR14][R6.64+0x3c] ;  /* 0x00003c0e06183981 */ /* 0x000ea6000c1e1900 */
[----:B---3--:R-:W-:Y:S01]  /*0630*/  @P2 LOP3.LUT R13, R13, R20, RZ, 0x3c, !PT ;  /* 0x000000140d0d2212 */ /* 0x008fe200078e3cff */
[----:B------:R-:W3:Y:S04]  /*0640*/  @P3 LDG.E R26, desc[UR14][R6.64+0x44] ;  /* 0x0000440e061a3981 */ /* 0x000ee8000c1e1900 */
[----:B------:R-:W3:Y:S01]  /*0650*/  @P4 LDG.E R20, desc[UR14][R6.64+0x50] ;  /* 0x0000500e06144981 */ /* 0x000ee2000c1e1900 */
[----:B------:R-:W-:-:S03]  /*0660*/  @P1 LOP3.LUT R3, R3, R28, RZ, 0x3c, !PT ;  /* 0x0000001c03031212 */ /* 0x000fc600078e3cff */
[----:B------:R-:W3:Y:S01]  /*0670*/  @P4 LDG.E R28, desc[UR14][R6.64+0x58] ;  /* 0x0000580e061c4981 */ /* 0x000ee2000c1e1900 */
[----:B------:R-:W-:Y:S02]  /*0680*/  LOP3.LUT P0, RZ, R30, 0x80, RZ, 0xc0, !PT ;  /* 0x000000801eff7812 */ /* 0x000fe4000780c0ff */
[----:B------:R-:W-:Y:S02]  /*0690*/  @P2 LOP3.LUT R2, R2, R21, RZ, 0x3c, !PT ;  /* 0x0000001502022212 */ /* 0x000fe400078e3cff */
[----:B------:R-:W-:Y:S01]  /*06a0*/  @P2 LOP3.LUT R8, R8, R25, RZ, 0x3c, !PT ;  /* 0x0000001908082212 */ /* 0x000fe200078e3cff */
[----:B------:R-:W3:Y:S04]  /*06b0*/  @P5 LDG.E R21, desc[UR14][R6.64+0x68] ;  /* 0x0000680e06155981 */ /* 0x000ee8000c1e1900 */
[----:B------:R-:W3:Y:S01]  /*06c0*/  @P5 LDG.E R25, desc[UR14][R6.64+0x70] ;  /* 0x0000700e06195981 */ /* 0x000ee2000c1e1900 */
[----:B------:R-:W-:-:S03]  /*06d0*/  @P3 LOP3.LUT R2, R2, R27, RZ, 0x3c, !PT ;  /* 0x0000001b02023212 */ /* 0x000fc600078e3cff */
[----:B------:R-:W3:Y:S01]  /*06e0*/  @P6 LDG.E R27, desc[UR14][R6.64+0x7c] ;  /* 0x00007c0e061b6981 */ /* 0x000ee2000c1e1900 */
[----:B------:R-:W-:-:S03]  /*06f0*/  @P3 LOP3.LUT R8, R8, R29, RZ, 0x3c, !PT ;  /* 0x0000001d08083212 */ /* 0x000fc600078e3cff */
[----:B------:R-:W3:Y:S01]  /*0700*/  @P6 LDG.E R29, desc[UR14][R6.64+0x84] ;  /* 0x0000840e061d6981 */ /* 0x000ee2000c1e1900 */
[----:B------:R-:W-:Y:S02]  /*0710*/  @P4 LOP3.LUT R2, R2, R31, RZ, 0x3c, !PT ;  /* 0x0000001f02024212 */ /* 0x000fe400078e3cff */
[----:B------:R-:W-:Y:S01]  /*0720*/  @P4 LOP3.LUT R8, R8, R33, RZ, 0x3c, !PT ;  /* 0x0000002108084212 */ /* 0x000fe200078e3cff */
[----:B------:R-:W3:Y:S04]  /*0730*/  @P0 LDG.E R31, desc[UR14][R6.64+0x90] ;  /* 0x0000900e061f0981 */ /* 0x000ee8000c1e1900 */
[----:B------:R-:W3:Y:S01]  /*0740*/  @P0 LDG.E R33, desc[UR14][R6.64+0x98] ;  /* 0x0000980e06210981 */ /* 0x000ee2000c1e1900 */
[----:B----4-:R-:W-:-:S03]  /*0750*/  @P2 LOP3.LUT R3, R3, R22, RZ, 0x3c, !PT ;  /* 0x0000001603032212 */ /* 0x010fc600078e3cff */
[----:B------:R-:W4:Y:S01]  /*0760*/  @P6 LDG.E R22, desc[UR14][R6.64+0x78] ;  /* 0x0000780e06166981 */ /* 0x000f22000c1e1900 */
[----:B--2---:R-:W-:-:S03]  /*0770*/  @P3 LOP3.LUT R13, R13, R24, RZ, 0x3c, !PT ;  /* 0x000000180d0d3212 */ /* 0x004fc600078e3cff */
[----:B------:R-:W2:Y:S01]  /*0780*/  @P6 LDG.E R24, desc[UR14][R6.64+0x80] ;  /* 0x0000800e06186981 */ /* 0x000ea2000c1e1900 */
[----:B---3--:R-:W-:-:S03]  /*0790*/  @P3 LOP3.LUT R3, R3, R26, RZ, 0x3c, !PT ;  /* 0x0000001a03033212 */ /* 0x008fc600078e3cff */
[----:B------:R-:W3:Y:S01]  /*07a0*/  @P0 LDG.E R26, desc[UR14][R6.64+0x8c] ;  /* 0x00008c0e061a0981 */ /* 0x000ee2000c1e1900 */
[----:B------:R-:W-:-:S03]  /*07b0*/  @P4 LOP3.LUT R13, R13, R20, RZ, 0x3c, !PT ;  /* 0x000000140d0d4212 */ /* 0x000fc600078e3cff */
[----:B------:R-:W2:Y:S01]  /*07c0*/  @P5 LDG.E R20, desc[UR14][R6.64+0x6c] ;  /* 0x00006c0e06145981 */ /* 0x000ea2000c1e1900 */
[----:B------:R-:W-:Y:S02]  /*07d0*/  @P4 LOP3.LUT R3, R3, R28, RZ, 0x3c, !PT ;  /* 0x0000001c03034212 */ /* 0x000fe400078e3cff */
[----:B------:R-:W-:Y:S01]  /*07e0*/  @P5 LOP3.LUT R13, R13, R32, RZ, 0x3c, !PT ;  /* 0x000000200d0d5212 */ /* 0x000fe200078e3cff */
[----:B------:R-:W3:Y:S04]  /*07f0*/  @P0 LDG.E R28, desc[UR14][R6.64+0x94] ;  /* 0x0000940e061c0981 */ /* 0x000ee8000c1e1900 */
[----:B------:R-:W3:Y:S01]  /*0800*/  @P0 LDG.E R32, desc[UR14][R6.64+0x9c] ;  /* 0x00009c0e06200981 */ /* 0x000ee2000c1e1900 */
[----:B------:R-:W-:Y:S02]  /*0810*/  @P5 LOP3.LUT R2, R2, R21, RZ, 0x3c, !PT ;  /* 0x0000001502025212 */ /* 0x000fe400078e3cff */
[----:B------:R-:W-:-:S02]  /*0820*/  @P5 LOP3.LUT R8, R8, R25, RZ, 0x3c, !PT ;  /* 0x0000001908085212 */ /* 0x000fc400078e3cff */
[----:B------:R-:W-:Y:S02]  /*0830*/  @P6 LOP3.LUT R2, R2, R27, RZ, 0x3c, !PT ;  /* 0x0000001b02026212 */ /* 0x000fe400078e3cff */
[----:B------:R-:W-:Y:S02]  /*0840*/  @P6 LOP3.LUT R8, R8, R29, RZ, 0x3c, !PT ;  /* 0x0000001d08086212 */ /* 0x000fe400078e3cff */
[----:B------:R-:W-:Y:S02]  /*0850*/  @P0 LOP3.LUT R2, R2, R31, RZ, 0x3c, !PT ;  /* 0x0000001f02020212 */ /* 0x000fe400078e3cff */
[----:B------:R-:W-:Y:S02]  /*0860*/  @P0 LOP3.LUT R8, R8, R33, RZ, 0x3c, !PT ;  /* 0x0000002108080212 */ /* 0x000fe400078e3cff */
[----:B----4-:R-:W-:Y:S02]  /*0870*/  @P6 LOP3.LUT R13, R13, R22, RZ, 0x3c, !PT ;  /* 0x000000160d0d6212 */ /* 0x010fe400078e3cff */
[----:B--2---:R-:W-:-:S04]  /*0880*/  @P5 LOP3.LUT R3, R3, R20, RZ, 0x3c, !PT ;  /* 0x0000001403035212 */ /* 0x004fc800078e3cff */
[----:B------:R-:W-:Y:S02]  /*0890*/  @P6 LOP3.LUT R3, R3, R24, RZ, 0x3c, !PT ;  /* 0x0000001803036212 */ /* 0x000fe400078e3cff */
[----:B---3--:R-:W-:Y:S02]  /*08a0*/  @P0 LOP3.LUT R13, R13, R26, RZ, 0x3c, !PT ;  /* 0x0000001a0d0d0212 */ /* 0x008fe400078e3cff */
[----:B------:R-:W-:Y:S02]  /*08b0*/  @P0 LOP3.LUT R3, R3, R28, RZ, 0x3c, !PT ;  /* 0x0000001c03030212 */ /* 0x000fe400078e3cff */
[----:B------:R-:W-:Y:S02]  /*08c0*/  @P0 LOP3.LUT R9, R9, R32, RZ, 0x3c, !PT ;  /* 0x0000002009090212 */ /* 0x000fe400078e3cff */
[----:B------:R-:W-:-:S13]  /*08d0*/  R2P PR, R30.B1, 0x7f ;  /* 0x0000007f1e007804 */ /* 0x000fda0000001000 */
[----:B------:R-:W2:Y:S04]  /*08e0*/  @P0 LDG.E R20, desc[UR14][R6.64+0xa0] ;  /* 0x0000a00e06140981 */ /* 0x000ea8000c1e1900 */
[----:B------:R-:W3:Y:S04]  /*08f0*/  @P0 LDG.E R24, desc[UR14][R6.64+0xb0] ;  /* 0x0000b00e06180981 */ /* 0x000ee8000c1e1900 */
[----:B------:R-:W4:Y:S04]  /*0900*/  @P0 LDG.E R25, desc[UR14][R6.64+0xa4] ;  /* 0x0000a40e06190981 */ /* 0x000f28000c1e1900 */
        /* <DEDUP_REMOVED lines=9> */
[----:B------:R-:W4:Y:S01]  /*09a0*/  @P4 LDG.E R33, desc[UR14][R6.64+0xfc] ;  /* 0x0000fc0e06214981 */ /* 0x000f22000c1e1900 */
[----:B--2---:R-:W-:-:S03]  /*09b0*/  @P0 LOP3.LUT R13, R13, R20, RZ, 0x3c, !PT ;  /* 0x000000140d0d0212 */ /* 0x004fc600078e3cff */
[----:B------:R-:W2:Y:S01]  /*09c0*/  @P2 LDG.E R20, desc[UR14][R6.64+0xd0] ;  /* 0x0000d00e06142981 */ /* 0x000ea2000c1e1900 */
[----:B---3--:R-:W-:-:S03]  /*09d0*/  @P0 LOP3.LUT R9, R9, R24, RZ, 0x3c, !PT ;  /* 0x0000001809090212 */ /* 0x008fc600078e3cff */
[----:B------:R-:W3:Y:S01]  /*09e0*/  @P2 LDG.E R24, desc[UR14][R6.64+0xd8] ;  /* 0x0000d80e06182981 */ /* 0x000ee2000c1e1900 */
[----:B----4-:R-:W-:-:S03]  /*09f0*/  @P0 LOP3.LUT R2, R2, R25, RZ, 0x3c, !PT ;  /* 0x0000001902020212 */ /* 0x010fc600078e3cff */
[----:B------:R-:W4:Y:S01]  /*0a00*/  @P2 LDG.E R25, desc[UR14][R6.64+0xd4] ;  /* 0x0000d40e06192981 */ /* 0x000f22000c1e1900 */
[----:B------:R-:W-:-:S03]  /*0a10*/  @P0 LOP3.LUT R3, R3, R22, RZ, 0x3c, !PT ;  /* 0x0000001603030212 */ /* 0x000fc600078e3cff */
[----:B------:R-:W4:Y:S01]  /*0a20*/  @P4 LDG.E R22, desc[UR14][R6.64+0x100] ;  /* 0x0001000e06164981 */ /* 0x000f22000c1e1900 */
[----:B------:R-:W-:Y:S02]  /*0a30*/  @P0 LOP3.LUT R8, R8, R27, RZ, 0x3c, !PT ;  /* 0x0000001b08080212 */ /* 0x000fe400078e3cff */
[----:B------:R-:W-:Y:S01]  /*0a40*/  LOP3.LUT P0, RZ, R30, 0x8000, RZ, 0xc0, !PT ;  /* 0x000080001eff7812 */ /* 0x000fe2000780c0ff */
[----:B------:R-:W4:Y:S01]  /*0a50*/  @P3 LDG.E R27, desc[UR14][R6.64+0xe0] ;  /* 0x0000e00e061b3981 */ /* 0x000f22000c1e1900 */
[----:B------:R-:W-:-:S03]  /*0a60*/  @P1 LOP3.LUT R13, R13, R26, RZ, 0x3c, !PT ;  /* 0x0000001a0d0d1212 */ /* 0x000fc600078e3cff */
        /* <DEDUP_REMOVED lines=10> */
[----:B------:R-:W4:Y:S04]  /*0b10*/  @P4 LDG.E R31, desc[UR14][R6.64+0xf4] ;  /* 0x0000f40e061f4981 */ /* 0x000f28000c1e1900 */
[----:B------:R-:W4:Y:S01]  /*0b20*/  @P4 LDG.E R34, desc[UR14][R6.64+0xf8] ;  /* 0x0000f80e06224981 */ /* 0x000f22000c1e1900 */
[----:B--2---:R-:W-:-:S03]  /*0b30*/  @P2 LOP3.LUT R3, R3, R20, RZ, 0x3c, !PT ;  /* 0x0000001403032212 */ /* 0x004fc600078e3cff */
[----:B------:R-:W2:Y:S01]  /*0b40*/  @P5 LDG.E R20, desc[UR14][R6.64+0x104] ;  /* 0x0001040e06145981 */ /* 0x000ea2000c1e1900 */
[----:B---3--:R-:W-:Y:S02]  /*0b50*/  @P2 LOP3.LUT R9, R9, R24, RZ, 0x3c, !PT ;  /* 0x0000001809092212 */ /* 0x008fe400078e3cff */
[----:B------:R-:W-:Y:S01]  /*0b60*/  @P2 LOP3.LUT R2, R2, R21, RZ, 0x3c, !PT ;  /* 0x0000001502022212 */ /* 0x000fe200078e3cff */
[----:B------:R-:W3:Y:S01]  /*0b70*/  @P5 LDG.E R24, desc[UR14][R6.64+0x10c] ;  /* 0x00010c0e06185981 */ /* 0x000ee2000c1e1900 */
[----:B----4-:R-:W-:-:S03]  /*0b80*/  @P2 LOP3.LUT R8, R8, R25, RZ, 0x3c, !PT ;  /* 0x0000001908082212 */ /* 0x010fc600078e3cff */
[----:B------:R-:W4:Y:S04]  /*0b90*/  @P5 LDG.E R21, desc[UR14][R6.64+0x108] ;  /* 0x0001080e06155981 */ /* 0x000f28000c1e1900 */
[----:B------:R-:W4:Y:S01]  /*0ba0*/  @P5 LDG.E R25, desc[UR14][R6.64+0x110] ;  /* 0x0001100e06195981 */ /* 0x000f22000c1e1900 */
[----:B------:R-:W-:-:S03]  /*0bb0*/  @P3 LOP3.LUT R2, R2, R27, RZ, 0x3c, !PT ;  /* 0x0000001b02023212 */ /* 0x000fc600078e3cff */
[----:B------:R-:W4:Y:S01]  /*0bc0*/  @P6 LDG.E R27, desc[UR14][R6.64+0x11c] ;  /* 0x00011c0e061b6981 */ /* 0x000f22000c1e1900 */
[----:B------:R-:W-:-:S03]  /*0bd0*/  @P3 LOP3.LUT R13, R13, R26, RZ, 0x3c, !PT ;  /* 0x0000001a0d0d3212 */ /* 0x000fc600078e3cff */
[----:B------:R-:W4:Y:S01]  /*0be0*/  @P5 LDG.E R26, desc[UR14][R6.64+0x114] ;  /* 0x0001140e061a5981 */ /* 0x000f22000c1e1900 */
[----:B------:R-:W-:-:S03]  /*0bf0*/  @P3 LOP3.LUT R9, R9, R30, RZ, 0x3c, !PT ;  /* 0x0000001e09093212 */ /* 0x000fc600078e3cff */
[----:B------:R-:W4:Y:S01]  /*0c00*/  @P6 LDG.E R30, desc[UR14][R6.64+0x120] ;  /* 0x0001200e061e6981 */ /* 0x000f22000c1e1900 */
[----:B------:R-:W-:Y:S02]  /*0c10*/  @P3 LOP3.LUT R3, R3, R28, RZ, 0x3c, !PT ;  /* 0x0000001c03033212 */ /* 0x000fe400078e3cff */
[----:B------:R-:W-:Y:S01]  /*0c20*/  @P4 LOP3.LUT R9, R9, R22, RZ, 0x3c, !PT ;  /* 0x0000001609094212 */ /* 0x000fe200078e3cff */
        /* <DEDUP_REMOVED lines=9> */
[----:B------:R-:W4:Y:S04]  /*0cc0*/  @P0 LDG.E R31, desc[UR14][R6.64+0x130] ;  /* 0x0001300e061f0981 */ /* 0x000f28000c1e1900 */
[----:B------:R-:W4:Y:S04]  /*0cd0*/  @P0 LDG.E R34, desc[UR14][R6.64+0x13c] ;  /* 0x00013c0e06220981 */ /* 0x000f28000c1e1900 */
[----:B------:R-:W4:Y:S01]  /*0ce0*/  @P0 LDG.E R33, desc[UR14][R6.64+0x138] ;  /* 0x0001380e06210981 */ /* 0x000f22000c1e1900 */
[----:B--2---:R-:W-:-:S03]  /*0cf0*/  @P5 LOP3.LUT R13, R13, R20, RZ, 0x3c, !PT ;  /* 0x000000140d0d5212 */ /* 0x004fc600078e3cff */
[----:B------:R-:W2:Y:S01]  /*0d00*/  @P0 LDG.E R20, desc[UR14][R6.64+0x134] ;  /* 0x0001340e06140981 */ /* 0x000ea2000c1e1900 */
[----:B------:R-:W-:-:S04]  /*0d10*/  UIADD3 UR4, UPT, UPT, UR4, 0x10, URZ ;  /* 0x0000001004047890 */ /* 0x000fc8000fffe0ff */
[----:B------:R-:W-:Y:S01]  /*0d20*/  UISETP.NE.AND UP0, UPT, UR4, 0x20, UPT ;  /* 0x000000200400788c */ /* 0x000fe2000bf05270 */
[----:B---3--:R-:W-:Y:S02]  /*0d30*/  @P5 LOP3.LUT R3, R3, R24, RZ, 0x3c, !PT ;  /* 0x0000001803035212 */ /* 0x008fe400078e3cff */
[----:B----4-:R-:W-:Y:S02]  /*0d40*/  @P5 LOP3.LUT R2, R2, R21, RZ, 0x3c, !PT ;  /* 0x0000001502025212 */ /* 0x010fe400078e3cff */
[----:B------:R-:W-:Y:S02]  /*0d50*/  @P5 LOP3.LUT R8, R8, R25, RZ, 0x3c, !PT ;  /* 0x0000001908085212 */ /* 0x000fe400078e3cff */
[----:B------:R-:W-:Y:S02]  /*0d60*/  @P6 LOP3.LUT R2, R2, R27, RZ, 0x3c, !PT ;  /* 0x0000001b02026212 */ /* 0x000fe400078e3cff */
[----:B------:R-:W-:Y:S02]  /*0d70*/  @P5 LOP3.LUT R9, R9, R26, RZ, 0x3c, !PT ;  /* 0x0000001a09095212 */ /* 0x000fe400078e3cff */
[----:B------:R-:W-:-:S02]  /*0d80*/  @P6 LOP3.LUT R3, R3, R30, RZ, 0x3c, !PT ;  /* 0x0000001e03036212 */ /* 0x000fc400078e3cff */
[----:B------:R-:W-:Y:S02]  /*0d90*/  @P6 LOP3.LUT R13, R13, R28, RZ, 0x3c, !PT ;  /* 0x0000001c0d0d6212 */ /* 0x000fe400078e3cff */
[----:B------:R-:W-:Y:S02]  /*0da0*/  @P6 LOP3.LUT R8, R8, R29, RZ, 0x3c, !PT ;  /* 0x0000001d08086212 */ /* 0x000fe400078e3cff */
[----:B------:R-:W-:Y:S02]  /*0db0*/  @P6 LOP3.LUT R9, R9, R22, RZ, 0x3c, !PT ;  /* 0x0000001609096212 */ /* 0x000fe400078e3cff */
[----:B------:R-:W-:Y:S02]  /*0dc0*/  @P0 LOP3.LUT R13, R13, R32, RZ, 0x3c, !PT ;  /* 0x000000200d0d0212 */ /* 0x000fe400078e3cff */
[----:B------:R-:W-:Y:S02]  /*0dd0*/  @P0 LOP3.LUT R2, R2, R31, RZ, 0x3c, !PT ;  /* 0x0000001f02020212 */ /* 0x000fe400078e3cff */
[----:B------:R-:W-:-:S02]  /*0de0*/  @P0 LOP3.LUT R9, R9, R34, RZ, 0x3c, !PT ;  /* 0x0000002209090212 */ /* 0x000fc400078e3cff */
[----:B------:R-:W-:Y:S02]  /*0df0*/  @P0 LOP3.LUT R8, R8, R33, RZ, 0x3c, !PT ;  /* 0x0000002108080212 */ /* 0x000fe400078e3cff */
[----:B--2---:R-:W-:Y:S01]  /*0e00*/  @P0 LOP3.LUT R3, R3, R20, RZ, 0x3c, !PT ;  /* 0x0000001403030212 */ /* 0x004fe200078e3cff */
[----:B------:R-:W-:Y:S06]  /*0e10*/  BRA.U UP0, `(.L_x_6) ;  /* 0xfffffff5004c7547 */ /* 0x000fec000b83ffff */
[----:B------:R-:W-:-:S05]  /*0e20*/  VIADD R18, R18, 0x1 ;  /* 0x0000000112127836 */ /* 0x000fca0000000000 */
[----:B------:R-:W-:-:S13]  /*0e30*/  ISETP.NE.AND P0, PT, R18, 0x5, PT ;  /* 0x000000051200780c */ /* 0x000fda0003f05270 */
[----:B------:R-:W-:Y:S05]  /*0e40*/  @P0 BRA `(.L_x_7) ;  /* 0xfffffff400300947 */ /* 0x000fea000383ffff */
[----:B------:R3:W-:Y:S01]  /*0e50*/  STL [R1+0x4], R13 ;  /* 0x0000040d01007387 */ /* 0x0007e20000100800 */
[----:B------:R-:W-:-:S03]  /*0e60*/  ISETP.NE.U32.AND P0, PT, R23, 0x1, PT ;  /* 0x000000011700780c */ /* 0x000fc60003f05070 */
[----:B------:R3:W-:Y:S01]  /*0e70*/  STL.64 [R1+0x8], R2 ;  /* 0x0000080201007387 */ /* 0x0007e20000100a00 */
[----:B------:R-:W-:-:S03]  /*0e80*/  ISETP.NE.AND.EX P0, PT, RZ, RZ, PT, P0 ;  /* 0x000000ffff00720c */ /* 0x000fc60003f05300 */
[----:B------:R3:W-:Y:S10]  /*0e90*/  STL.64 [R1+0x10], R8 ;  /* 0x0000100801007387 */ /* 0x0007f40000100a00 */
[----:B------:R-:W-:Y:S05]  /*0ea0*/  @!P0 BRA `(.L_x_5) ;  /* 0x0000001800048947 */ /* 0x000fea0003800000 */
[----:B------:R-:W-:Y:S01]  /*0eb0*/  UMOV UR4, URZ ;  /* 0x000000ff00047c82 */ /* 0x000fe20008000000 */
[----:B------:R-:W-:Y:S01]  /*0ec0*/  UMOV UR5, URZ ;  /* 0x000000ff00057c82 */ /* 0x000fe20008000000 */
[----:B------:R-:W-:Y:S02]  /*0ed0*/  IMAD.MOV.U32 R18, RZ, RZ, RZ ;  /* 0x000000ffff127224 */ /* 0x000fe400078e00ff */
[----:B---3--:R-:W-:Y:S02]  /*0ee0*/  IMAD.MOV.U32 R13, RZ, RZ, RZ ;  /* 0x000000ffff0d7224 */ /* 0x008fe400078e00ff */
[----:B------:R-:W-:Y:S02]  /*0ef0*/  IMAD.U32 R9, RZ, RZ, UR4 ;  /* 0x00000004ff097e24 */ /* 0x000fe4000f8e00ff */
[----:B------:R-:W-:Y:S02]  /*0f00*/  IMAD.U32 R8, RZ, RZ, UR5 ;  /* 0x00000005ff087e24 */ /* 0x000fe4000f8e00ff */
[----:B------:R-:W-:-:S02]  /*0f10*/  IMAD.U32 R3, RZ, RZ, UR4 ;  /* 0x00000004ff037e24 */ /* 0x000fc4000f8e00ff */
[----:B------:R-:W-:-:S07]  /*0f20*/  IMAD.U32 R2, RZ, RZ, UR5 ;  /* 0x00000005ff027e24 */ /* 0x000fce000f8e00ff */
.L_x_9:
[----:B------:R-:W-:-:S06]  /*0f30*/  IMAD R17, R18, 0x4, R1 ;  /* 0x0000000412117824 */ /* 0x000fcc00078e0201 */
[----:B------:R-:W5:Y:S01]  /*0f40*/  LDL R17, [R17+0x4] ;  /* 0x0000040011117983 */ /* 0x000f620000100800 */
[----:B------:R-:W-:Y:S01]  /*0f50*/  IMAD.SHL.U32 R19, R18, 0x20, RZ ;  /* 0x0000002012137824 */ /* 0x000fe200078e00ff */
[----:B------:R-:W-:-:S06]  /*0f60*/  UMOV UR4, URZ ;  /* 0x000000ff00047c82 */ /* 0x000fcc0008000000 */
.L_x_8:
[----:B-----5:R-:W-:Y:S01]  /*0f70*/  SHF.R.U32.HI R30, RZ, UR4, R17 ;  /* 0x00000004ff1e7c19 */ /* 0x020fe20008011611 */
[----:B------:R-:W-:-:S03]  /*0f80*/  VIADD R6, R19, UR4 ;  /* 0x0000000413067c36 */ /* 0x000fc60008000000 */
[----:B------:R-:W-:-:S04]  /*0f90*/  LOP3.LUT R7, R30, 0x1, RZ, 0xc0, !PT ;  /* 0x000000011e077812 */ /* 0x000fc800078ec0ff */
[----:B------:R-:W-:Y:S01]  /*0fa0*/  ISETP.NE.U32.AND P0, PT, R7, 0x1, PT ;  /* 0x000000010700780c */ /* 0x000fe20003f05070 */
[----:B------:R-:W-:-:S03]  /*0fb0*/  IMAD R7, R6, 0x5, RZ ;  /* 0x0000000506077824 */ /* 0x000fc600078e02ff */
[----:B------:R-:W-:Y:S01]  /*0fc0*/  R2P PR, R30, 0x7e ;  /* 0x0000007e1e007804 */ /* 0x000fe20000000000 */
[----:B------:R-:W-:-:S08]  /*0fd0*/  IMAD.WIDE.U32 R6, R7, 0x4, R4 ;  /* 0x0000000407067825 */ /* 0x000fd000078e0004 */
[----:B------:R-:W2:Y:S04]  /*0fe0*/  @!P0 LDG.E R20, desc[UR14][R6.64+0x10] ;  /* 0x0000100e06148981 */ /* 0x000ea8000c1e1900 */
[----:B------:R-:W3:Y:S04]  /*0ff0*/  @P1 LDG.E R22, desc[UR14][R6.64+0x24] ;  /* 0x0000240e06161981 */ /* 0x000ee8000c1e1900 */
[----:B------:R-:W4:Y:S04]  /*1000*/  @P2 LDG.E R24, desc[UR14][R6.64+0x38] ;  /* 0x0000380e06182981 */ /* 0x000f28000c1e1900 */
[----:B------:R-:W4:Y:S04]  /*1010*/  @P3 LDG.E R32, desc[UR14][R6.64+0x4c] ;  /* 0x00004c0e06203981 */ /* 0x000f28000c1e1900 */
[----:B------:R-:W4:Y:S04]  /*1020*/  @P1 LDG.E R26, desc[UR14][R6.64+0x14] ;  /* 0x0000140e061a1981 */ /* 0x000f28000c1e1900 */
[----:B------:R-:W4:Y:S04]  /*1030*/  @P4 LDG.E R34, desc[UR14][R6.64+0x60] ;  /* 0x0000600e06224981 */ /* 0x000f28000c1e1900 */
[----:B------:R-:W4:Y:S04]  /*1040*/  @!P0 LDG.E R21, desc[UR14][R6.64+0x4] ;  /* 0x0000040e06158981 */ /* 0x000f28000c1e1900 */
[----:B------:R-:W4:Y:S04]  /*1050*/  @!P0 LDG.E R25, desc[UR14][R6.64+0xc] ;  /* 0x00000c0e06198981 */ /* 0x000f28000c1e1900 */
[----:B------:R-:W4:Y:S04]  /*1060*/  @P5 LDG.E R36, desc[UR14][R6.64+0x74] ;  /* 0x0000740e06245981 */ /* 0x000f28000c1e1900 */
[----:B------:R-:W4:Y:S04]  /*1070*/  @P1 LDG.E R27, desc[UR14][R6.64+0x18] ;  /* 0x0000180e061b1981 */ /* 0x000f28000c1e1900 */
[----:B------:R-:W4:Y:S04]  /*1080*/  @P1 LDG.E R29, desc[UR14][R6.64+0x20] ;  /* 0x0000200e061d1981 */ /* 0x000f28000c1e1900 */
[----:B------:R-:W4:Y:S04]  /*1090*/  @P6 LDG.E R31, desc[UR14][R6.64+0x88] ;  /* 0x0000880e061f6981 */ /* 0x000f28000c1e1900 */
[----:B------:R-:W4:Y:S04]  /*10a0*/  @P1 LDG.E R28, desc[UR14][R6.64+0x1c] ;  /* 0x00001c0e061c1981 */ /* 0x000f28000c1e1900 */
[----:B------:R-:W4:Y:S01]  /*10b0*/  @P4 LDG.E R33, desc[UR14][R6.64+0x5c] ;  /* 0x00005c0e06214981 */ /* 0x000f22000c1e1900 */
[----:B--2---:R-:W-:-:S03]  /*10c0*/  @!P0 LOP3.LUT R9, R9, R20, RZ, 0x3c, !PT ;  /* 0x0000001409098212 */ /* 0x004fc600078e3cff */
[----:B------:R-:W2:Y:S01]  /*10d0*/  @P2 LDG.E R20, desc[UR14][R6.64+0x28] ;  /* 0x0000280e06142981 */ /* 0x000ea2000c1e1900 */
[----:B---3--:R-:W-:-:S03]  /*10e0*/  @P1 LOP3.LUT R9, R9, R22, RZ, 0x3c, !PT ;  /* 0x0000001609091212 */ /* 0x008fc600078e3cff */
[----:B------:R-:W3:Y:S01]  /*10f0*/  @!P0 LDG.E R22, desc[UR14][R6.64] ;  /* 0x0000000e06168981 */ /* 0x000ee2000c1e1900 */
[----:B----4-:R-:W-:-:S03]  /*1100*/  @P2 LOP3.LUT R9, R9, R24, RZ, 0x3c, !PT ;  /* 0x0000001809092212 */ /* 0x010fc600078e3cff */
[----:B------:R-:W4:Y:S01]  /*1110*/  @!P0 LDG.E R24, desc[UR14][R6.64+0x8] ;  /* 0x0000080e06188981 */ /* 0x000f22000c1e1900 */
[----:B------:R-:W-:-:S03]  /*1120*/  @P3 LOP3.LUT R9, R9, R32, RZ, 0x3c, !PT ;  /* 0x0000002009093212 */ /* 0x000fc600078e3cff */
[----:B------:R-:W2:Y:S01]  /*1130*/  @P5 LDG.E R32, desc[UR14][R6.64+0x64] ;  /* 0x0000640e06205981 */ /* 0x000ea2000c1e1900 */
[----:B------:R-:W-:Y:S02]  /*1140*/  @P4 LOP3.LUT R9, R9, R34, RZ, 0x3c, !PT ;  /* 0x0000002209094212 */ /* 0x000fe400078e3cff */
[----:B------:R-:W-:Y:S02]  /*1150*/  @!P0 LOP3.LUT R2, R2, R21, RZ, 0x3c, !PT ;  /* 0x0000001502028212 */ /* 0x000fe400078e3cff */
[----:B------:R-:W2:Y:S01]  /*1160*/  @P2 LDG.E R21, desc[UR14][R6.64+0x2c] ;  /* 0x00002c0e06152981 */ /* 0x000ea2000c1e1900 */
[----:B------:R-:W-:-:S03]  /*1170*/  @!P0 LOP3.LUT R8, R8, R25, RZ, 0x3c, !PT ;  /* 0x0000001908088212 */ /* 0x000fc600078e3cff */
[----:B------:R-:W2:Y:S01]  /*1180*/  @P2 LDG.E R25, desc[UR14][R6.64+0x34] ;  /* 0x0000340e06192981 */ /* 0x000ea2000c1e1900 */
[----:B------:R-:W-:Y:S02]  /*1190*/  @P5 LOP3.LUT R9, R9, R36, RZ, 0x3c, !PT ;  /* 0x0000002409095212 */ /* 0x000fe400078e3cff */
[----:B------:R-:W-:Y:S02]  /*11a0*/  @P1 LOP3.LUT R2, R2, R27, RZ, 0x3c, !PT ;  /* 0x0000001b02021212 */ /* 0x000fe400078e3cff */
[----:B------:R-:W2:Y:S01]  /*11b0*/  @P3 LDG.E R27, desc[UR14][R6.64+0x40] ;  /* 0x0000400e061b3981 */ /* 0x000ea2000c1e1900 */
[----:B------:R-:W-:-:S03]  /*11c0*/  @P1 LOP3.LUT R8, R8, R29, RZ, 0x3c, !PT ;  /* 0x0000001d08081212 */ /* 0x000fc600078e3cff */
[----:B------:R-:W2:Y:S01]  /*11d0*/  @P3 LDG.E R29, desc[UR14][R6.64+0x48] ;  /* 0x0000480e061d3981 */ /* 0x000ea2000c1e1900 */
[----:B------:R-:W-:-:S03]  /*11e0*/  @P6 LOP3.LUT R9, R9, R31, RZ, 0x3c, !PT ;  /* 0x0000001f09096212 */ /* 0x000fc600078e3cff */
[----:B------:R-:W2:Y:S01]  /*11f0*/  @P4 LDG.E R31, desc[UR14][R6.64+0x54] ;  /* 0x0000540e061f4981 */ /* 0x000ea2000c1e1900 */
[----:B---3--:R-:W-:-:S03]  /*1200*/  @!P0 LOP3.LUT R13, R13, R22, RZ, 0x3c, !PT ;  /* 0x000000160d0d8212 */ /* 0x008fc600078e3cff */
[----:B------:R-:W3:Y:S01]  /*1210*/  @P2 LDG.E R22, desc[UR14][R6.64+0x30] ;  /* 0x0000300e06162981 */ /* 0x000ee2000c1e1900 */
[----:B----4-:R-:W-:Y:S02]  /*1220*/  @!P0 LOP3.LUT R3, R3, R24, RZ, 0x3c, !PT ;  /* 0x0000001803038212 */ /* 0x010fe400078e3cff */
[----:B------:R-:W-:Y:S01]  /*1230*/  @P1 LOP3.LUT R13, R13, R26, RZ, 0x3c, !PT ;  /* 0x0000001a0d0d1212 */ /* 0x000fe200078e3cff */
[----:B------:R-:W4:Y:S03]  /*1240*/  @P3 LDG.E R24, desc[UR14][R6.64+0x3c] ;  /* 0x00003c0e06183981 */ /* 0x000f26000c1e1900 */
[----:B--2---:R-:W-:Y:S01]  /*1250*/  @P2 LOP3.LUT R13, R13, R20, RZ, 0x3c, !PT ;  /* 0x000000140d0d2212 */ /* 0x004fe200078e3cff */
[----:B------:R-:W2:Y:S04]  /*1260*/  @P3 LDG.E R26, desc[UR14][R6.64+0x44] ;  /* 0x0000440e061a3981 */ /* 0x000ea8000c1e1900 */
[----:B------:R-:W2:Y:S01]  /*1270*/  @P4 LDG.E R20, desc[UR14][R6.64+0x50] ;  /* 0x0000500e06144981 */ /* 0x000ea2000c1e1900 */
[----:B------:R-:W-:-:S03]  /*1280*/  @P1 LOP3.LUT R3, R3, R28, RZ, 0x3c, !PT ;  /* 0x0000001c03031212 */ /* 0x000fc600078e3cff */
[----:B------:R-:W2:Y:S01]  /*1290*/  @P4 LDG.E R28, desc[UR14][R6.64+0x58] ;  /* 0x0000580e061c4981 */ /* 0x000ea2000c1e1900 */
[----:B------:R-:W-:Y:S02]  /*12a0*/  LOP3.LUT P0, RZ, R30, 0x80, RZ, 0xc0, !PT ;  /* 0x000000801eff7812 */ /* 0x000fe4000780c0ff */
[----:B------:R-:W-:Y:S02]  /*12b0*/  @P2 LOP3.LUT R2, R2, R21, RZ, 0x3c, !PT ;  /* 0x0000001502022212 */ /* 0x000fe400078e3cff */
[----:B------:R-:W-:Y:S01]  /*12c0*/  @P2 LOP3.LUT R8, R8, R25, RZ, 0x3c, !PT ;  /* 0x0000001908082212 */ /* 0x000fe200078e3cff */
[----:B------:R-:W2:Y:S04]  /*12d0*/  @P5 LDG.E R21, desc[UR14][R6.64+0x68] ;  /* 0x0000680e06155981 */ /* 0x000ea8000c1e1900 */
[----:B------:R-:W2:Y:S01]  /*12e0*/  @P5 LDG.E R25, desc[UR14][R6.64+0x70] ;  /* 0x0000700e06195981 */ /* 0x000ea2000c1e1900 */
[----:B------:R-:W-:-:S03]  /*12f0*/  @P3 LOP3.LUT R2, R2, R27, RZ, 0x3c, !PT ;  /* 0x0000001b02023212 */ /* 0x000fc600078e3cff */
[----:B------:R-:W2:Y:S01]  /*1300*/  @P6 LDG.E R27, desc[UR14][R6.64+0x7c] ;  /* 0x00007c0e061b6981 */ /* 0x000ea2000c1e1900 */
[----:B------:R-:W-:-:S03]  /*1310*/  @P3 LOP3.LUT R8, R8, R29, RZ, 0x3c, !PT ;  /* 0x0000001d08083212 */ /* 0x000fc600078e3cff */
[----:B------:R-:W2:Y:S01]  /*1320*/  @P6 LDG.E R29, desc[UR14][R6.64+0x84] ;  /* 0x0000840e061d6981 */ /* 0x000ea2000c1e1900 */
[----:B------:R-:W-:Y:S02]  /*1330*/  @P4 LOP3.LUT R2, R2, R31, RZ, 0x3c, !PT ;  /* 0x0000001f02024212 */ /* 0x000fe400078e3cff */
[----:B------:R-:W-:Y:S01]  /*1340*/  @P4 LOP3.LUT R8, R8, R33, RZ, 0x3c, !PT ;  /* 0x0000002108084212 */ /* 0x000fe200078e3cff */
[----:B------:R-:W2:Y:S04]  /*1350*/  @P0 LDG.E R31, desc[UR14][R6.64+0x90] ;  /* 0x0000900e061f0981 */ /* 0x000ea8000c1e1900 */
[----:B------:R-:W2:Y:S01]  /*1360*/  @P0 LDG.E R33, desc[UR14][R6.64+0x98] ;  /* 0x0000980e06210981 */ /* 0x000ea2000c1e1900 */
[----:B---3--:R-:W-:-:S03]  /*1370*/  @P2 LOP3.LUT R3, R3, R22, RZ, 0x3c, !PT ;  /* 0x0000001603032212 */ /* 0x008fc600078e3cff */
[----:B------:R-:W3:Y:S01]  /*1380*/  @P6 LDG.E R22, desc[UR14][R6.64+0x78] ;  /* 0x0000780e06166981 */ /* 0x000ee2000c1e1900 */
[----:B----4-:R-:W-:-:S03]  /*1390*/  @P3 LOP3.LUT R13, R13, R24, RZ, 0x3c, !PT ;  /* 0x000000180d0d3212 */ /* 0x010fc600078e3cff */
[----:B------:R-:W4:Y:S01]  /*13a0*/  @P6 LDG.E R24, desc[UR14][R6.64+0x80] ;  /* 0x0000800e06186981 */ /* 0x000f22000c1e1900 */
[----:B--2---:R-:W-:-:S03]  /*13b0*/  @P3 LOP3.LUT R3, R3, R26, RZ, 0x3c, !PT ;  /* 0x0000001a03033212 */ /* 0x004fc600078e3cff */
[----:B------:R-:W2:Y:S01]  /*13c0*/  @P0 LDG.E R26, desc[UR14][R6.64+0x8c] ;  /* 0x00008c0e061a0981 */ /* 0x000ea2000c1e1900 */
[----:B------:R-:W-:-:S03]  /*13d0*/  @P4 LOP3.LUT R13, R13, R20, RZ, 0x3c, !PT ;  /* 0x000000140d0d4212 */ /* 0x000fc600078e3cff */
[----:B------:R-:W4:Y:S01]  /*13e0*/  @P5 LDG.E R20, desc[UR14][R6.64+0x6c] ;  /* 0x00006c0e06145981 */ /* 0x000f22000c1e1900 */
[----:B------:R-:W-:Y:S02]  /*13f0*/  @P4 LOP3.LUT R3, R3, R28, RZ, 0x3c, !PT ;  /* 0x0000001c03034212 */ /* 0x000fe400078e3cff */
[----:B------:R-:W-:Y:S01]  /*1400*/  @P5 LOP3.LUT R13, R13, R32, RZ, 0x3c, !PT ;  /* 0x000000200d0d5212 */ /* 0x000fe200078e3cff */
[----:B------:R-:W2:Y:S04]  /*1410*/  @P0 LDG.E R28, desc[UR14][R6.64+0x94] ;  /* 0x0000940e061c0981 */ /* 0x000ea8000c1e1900 */
[----:B------:R-:W2:Y:S01]  /*1420*/  @P0 LDG.E R32, desc[UR14][R6.64+0x9c] ;  /* 0x00009c0e06200981 */ /* 0x000ea2000c1e1900 */
[----:B------:R-:W-:Y:S02]  /*1430*/  @P5 LOP3.LUT R2, R2, R21, RZ, 0x3c, !PT ;  /* 0x0000001502025212 */ /* 0x000fe400078e3cff */
[----:B------:R-:W-:-:S02]  /*1440*/  @P5 LOP3.LUT R8, R8, R25, RZ, 0x3c, !PT ;  /* 0x0000001908085212 */ /* 0x000fc400078e3cff */
[----:B------:R-:W-:Y:S02]  /*1450*/  @P6 LOP3.LUT R2, R2, R27, RZ, 0x3c, !PT ;  /* 0x0000001b02026212 */ /* 0x000fe400078e3cff */
[----:B------:R-:W-:Y:S02]  /*1460*/  @P6 LOP3.LUT R8, R8, R29, RZ, 0x3c, !PT ;  /* 0x0000001d08086212 */ /* 0x000fe400078e3cff */
[----:B------:R-:W-:Y:S02]  /*1470*/  @P0 LOP3.LUT R2, R2, R31, RZ, 0x3c, !PT ;  /* 0x0000001f02020212 */ /* 0x000fe400078e3cff */
[----:B------:R-:W-:Y:S02]  /*1480*/  @P0 LOP3.LUT R8, R8, R33, RZ, 0x3c, !PT ;  /* 0x0000002108080212 */ /* 0x000fe400078e3cff */
[----:B---3--:R-:W-:Y:S02]  /*1490*/  @P6 LOP3.LUT R13, R13, R22, RZ, 0x3c, !PT ;  /* 0x000000160d0d6212 */ /* 0x008fe400078e3cff */
[----:B----4-:R-:W-:-:S04]  /*14a0*/  @P5 LOP3.LUT R3, R3, R20, RZ, 0x3c, !PT ;  /* 0x0000001403035212 */ /* 0x010fc800078e3cff */
[----:B------:R-:W-:Y:S02]  /*14b0*/  @P6 LOP3.LUT R3, R3, R24, RZ, 0x3c, !PT ;  /* 0x0000001803036212 */ /* 0x000fe400078e3cff */
[----:B--2---:R-:W-:Y:S02]  /*14c0*/  @P0 LOP3.LUT R13, R13, R26, RZ, 0x3c, !PT ;  /* 0x0000001a0d0d0212 */ /* 0x004fe400078e3cff */
        /* <DEDUP_REMOVED lines=95> */
[----:B------:R-:W-:Y:S05]  /*1ac0*/  @P0 BRA `(.L_x_5) ;  /* 0x0000000800fc0947 */ /* 0x000fea0003800000 */
[----:B------:R-:W-:Y:S01]  /*1ad0*/  UMOV UR4, URZ ;  /* 0x000000ff00047c82 */ /* 0x000fe20008000000 */
[----:B------:R-:W-:Y:S01]  /*1ae0*/  UMOV UR5, URZ ;  /* 0x000000ff00057c82 */ /* 0x000fe20008000000 */
[----:B------:R-:W-:Y:S02]  /*1af0*/  IMAD.MOV.U32 R18, RZ, RZ, RZ ;  /* 0x000000ffff127224 */ /* 0x000fe400078e00ff */
[----:B----4-:R-:W-:Y:S02]  /*1b00*/  IMAD.MOV.U32 R13, RZ, RZ, RZ ;  /* 0x000000ffff0d7224 */ /* 0x010fe400078e00ff */
[----:B------:R-:W-:Y:S02]  /*1b10*/  IMAD.U32 R9, RZ, RZ, UR4 ;  /* 0x00000004ff097e24 */ /* 0x000fe4000f8e00ff */
[----:B------:R-:W-:Y:S02]  /*1b20*/  IMAD.U32 R8, RZ, RZ, UR5 ;  /* 0x00000005ff087e24 */ /* 0x000fe4000f8e00ff */
[----:B------:R-:W-:-:S02]  /*1b30*/  IMAD.U32 R3, RZ, RZ, UR4 ;  /* 0x00000004ff037e24 */ /* 0x000fc4000f8e00ff */
[----:B------:R-:W-:-:S07]  /*1b40*/  IMAD.U32 R2, RZ, RZ, UR5 ;  /* 0x00000005ff027e24 */ /* 0x000fce000f8e00ff */
.L_x_11:
[----:B------:R-:W-:-:S06]  /*1b50*/  IMAD R17, R18, 0x4, R1 ;  /* 0x0000000412117824 */ /* 0x000fcc00078e0201 */
[----:B------:R-:W5:Y:S01]  /*1b60*/  LDL R17, [R17+0x4] ;  /* 0x0000040011117983 */ /* 0x000f620000100800 */
[----:B------:R-:W-:Y:S01]  /*1b70*/  IMAD.SHL.U32 R19, R18, 0x20, RZ ;  /* 0x0000002012137824 */ /* 0x000fe200078e00ff */
[----:B------:R-:W-:-:S06]  /*1b80*/  UMOV UR4, URZ ;  /* 0x000000ff00047c82 */ /* 0x000fcc0008000000 */
.L_x_10:
[----:B-----5:R-:W-:Y:S01]  /*1b90*/  SHF.R.U32.HI R27, RZ, UR4, R17 ;  /* 0x00000004ff1b7c19 */ /* 0x020fe20008011611 */
[----:B------:R-:W-:-:S03]  /*1ba0*/  VIADD R6, R19, UR4 ;  /* 0x0000000413067c36 */ /* 0x000fc60008000000 */
[----:B------:R-:W-:-:S04]  /*1bb0*/  LOP3.LUT R7, R27, 0x1, RZ, 0xc0, !PT ;  /* 0x000000011b077812 */ /* 0x000fc800078ec0ff */
[----:B------:R-:W-:Y:S01]  /*1bc0*/  ISETP.NE.U32.AND P0, PT, R7, 0x1, PT ;  /* 0x000000010700780c */ /* 0x000fe20003f05070 */
[----:B------:R-:W-:-:S04]  /*1bd0*/  IMAD R7, R6, 0x5, RZ ;  /* 0x0000000506077824 */ /* 0x000fc800078e02ff */
[----:B------:R-:W-:-:S08]  /*1be0*/  IMAD.WIDE.U32 R6, R7, 0x4, R4 ;  /* 0x0000000407067825 */ /* 0x000fd000078e0004 */
[----:B------:R-:W2:Y:S01]  /*1bf0*/  @!P0 LDG.E R20, desc[UR14][R6.64+0x10] ;  /* 0x0000100e06148981 */ /* 0x000ea2000c1e1900 */
[----:B------:R-:W-:-:S03]  /*1c00*/  R2P PR, R27, 0x7e ;  /* 0x0000007e1b007804 */ /* 0x000fc60000000000 */
[----:B------:R-:W3:Y:S04]  /*1c10*/  @!P0 LDG.E R22, desc[UR14][R6.64] ;  /* 0x0000000e06168981 */ /* 0x000ee8000c1e1900 */
[----:B------:R-:W4:Y:S04]  /*1c20*/  @!P0 LDG.E R24, desc[UR14][R6.64+0x8] ;  /* 0x0000080e06188981 */ /* 0x000f28000c1e1900 */
[----:B------:R-:W4:Y:S04]  /*1c30*/  @!P0 LDG.E R21, desc[UR14][R6.64+0x4] ;  /* 0x0000040e06158981 */ /* 0x000f28000c1e1900 */
[----:B------:R-:W4:Y:S04]  /*1c40*/  @P1 LDG.E R28, desc[UR14][R6.64+0x24] ;  /* 0x0000240e061c1981 */ /* 0x000f28000c1e1900 */
[----:B------:R-:W4:Y:S04]  /*1c50*/  @P2 LDG.E R30, desc[UR14][R6.64+0x38] ;  /* 0x0000380e061e2981 */ /* 0x000f28000c1e1900 */
[----:B------:R-:W4:Y:S04]  /*1c60*/  @P3 LDG.E R32, desc[UR14][R6.64+0x4c] ;  /* 0x00004c0e06203981 */ /* 0x000f28000c1e1900 */
[----:B------:R-:W4:Y:S04]  /*1c70*/  @P4 LDG.E R34, desc[UR14][R6.64+0x60] ;  /* 0x0000600e06224981 */ /* 0x000f28000c1e1900 */
[----:B------:R-:W4:Y:S04]  /*1c80*/  @P1 LDG.E R26, desc[UR14][R6.64+0x14] ;  /* 0x0000140e061a1981 */ /* 0x000f28000c1e1900 */
[----:B------:R-:W4:Y:S04]  /*1c90*/  @P5 LDG.E R36, desc[UR14][R6.64+0x74] ;  /* 0x0000740e06245981 */ /* 0x000f28000c1e1900 */
[----:B------:R-:W4:Y:S04]  /*1ca0*/  @!P0 LDG.E R23, desc[UR14][R6.64+0xc] ;  /* 0x00000c0e06178981 */ /* 0x000f28000c1e1900 */
[----:B------:R-:W4:Y:S04]  /*1cb0*/  @P6 LDG.E R29, desc[UR14][R6.64+0x88] ;  /* 0x0000880e061d6981 */ /* 0x000f28000c1e1900 */
[----:B------:R-:W4:Y:S04]  /*1cc0*/  @P1 LDG.E R25, desc[UR14][R6.64+0x18] ;  /* 0x0000180e06191981 */ /* 0x000f28000c1e1900 */
[----:B------:R-:W4:Y:S04]  /*1cd0*/  @P3 LDG.E R31, desc[UR14][R6.64+0x48] ;  /* 0x0000480e061f3981 */ /* 0x000f28000c1e1900 */
[----:B------:R-:W4:Y:S04]  /*1ce0*/  @P4 LDG.E R33, desc[UR14][R6.64+0x54] ;  /* 0x0000540e06214981 */ /* 0x000f28000c1e1900 */
[----:B------:R-:W4:Y:S01]  /*1cf0*/  @P4 LDG.E R35, desc[UR14][R6.64+0x5c] ;  /* 0x00005c0e06234981 */ /* 0x000f22000c1e1900 */
[----:B--2---:R-:W-:-:S03]  /*1d00*/  @!P0 LOP3.LUT R9, R9, R20, RZ, 0x3c, !PT ;  /* 0x0000001409098212 */ /* 0x004fc600078e3cff */
[----:B------:R-:W2:Y:S01]  /*1d10*/  @P1 LDG.E R20, desc[UR14][R6.64+0x1c] ;  /* 0x00001c0e06141981 */ /* 0x000ea2000c1e1900 */
[----:B---3--:R-:W-:-:S03]  /*1d20*/  @!P0 LOP3.LUT R13, R13, R22, RZ, 0x3c, !PT ;  /* 0x000000160d0d8212 */ /* 0x008fc600078e3cff */
[----:B------:R-:W3:Y:S01]  /*1d30*/  @P2 LDG.E R22, desc[UR14][R6.64+0x28] ;  /* 0x0000280e06162981 */ /* 0x000ee2000c1e1900 */
[----:B----4-:R-:W-:Y:S02]  /*1d40*/  @P1 LOP3.LUT R9, R9, R28, RZ, 0x3c, !PT ;  /* 0x0000001c09091212 */ /* 0x010fe400078e3cff */
[----:B------:R-:W-:Y:S01]  /*1d50*/  @!P0 LOP3.LUT R3, R3, R24, RZ, 0x3c, !PT ;  /* 0x0000001803038212 */ /* 0x000fe200078e3cff */
[----:B------:R-:W4:Y:S01]  /*1d60*/  @P3 LDG.E R28, desc[UR14][R6.64+0x44] ;  /* 0x0000440e061c3981 */ /* 0x000f22000c1e1900 */
[----:B------:R-:W-:Y:S02]  /*1d70*/  @P2 LOP3.LUT R9, R9, R30, RZ, 0x3c, !PT ;  /* 0x0000001e09092212 */ /* 0x000fe400078e3cff */
[----:B------:R-:W-:Y:S01]  /*1d80*/  @!P0 LOP3.LUT R2, R2, R21, RZ, 0x3c, !PT ;  /* 0x0000001502028212 */ /* 0x000fe200078e3cff */
        /* <DEDUP_REMOVED lines=8> */
[----:B------:R-:W-:Y:S02]  /*1e10*/  @!P0 LOP3.LUT R8, R8, R23, RZ, 0x3c, !PT ;  /* 0x0000001708088212 */ /* 0x000fe400078e3cff */
[----:B------:R-:W4:Y:S01]  /*1e20*/  @P2 LDG.E R23, desc[UR14][R6.64+0x2c] ;  /* 0x00002c0e06172981 */ /* 0x000f22000c1e1900 */
[----:B------:R-:W-:-:S03]  /*1e30*/  @P6 LOP3.LUT R9, R9, R29, RZ, 0x3c, !PT ;  /* 0x0000001d09096212 */ /* 0x000fc600078e3cff */
[----:B------:R-:W4:Y:S01]  /*1e40*/  @P3 LDG.E R29, desc[UR14][R6.64+0x40] ;  /* 0x0000400e061d3981 */ /* 0x000f22000c1e1900 */
[----:B------:R-:W-:-:S03]  /*1e50*/  @P1 LOP3.LUT R2, R2, R25, RZ, 0x3c, !PT ;  /* 0x0000001902021212 */ /* 0x000fc600078e3cff */
[----:B------:R-:W4:Y:S01]  /*1e60*/  @P2 LDG.E R25, desc[UR14][R6.64+0x34] ;  /* 0x0000340e06192981 */ /* 0x000f22000c1e1900 */
[----:B--2---:R-:W-:-:S03]  /*1e70*/  @P1 LOP3.LUT R3, R3, R20, RZ, 0x3c, !PT ;  /* 0x0000001403031212 */ /* 0x004fc600078e3cff */
[----:B------:R-:W2:Y:S01]  /*1e80*/  @P4 LDG.E R20, desc[UR14][R6.64+0x50] ;  /* 0x0000500e06144981 */ /* 0x000ea2000c1e1900 */
[----:B---3--:R-:W-:Y:S02]  /*1e90*/  @P2 LOP3.LUT R13, R13, R22, RZ, 0x3c, !PT ;  /* 0x000000160d0d2212 */ /* 0x008fe400078e3cff */
[----:B------:R-:W-:Y:S01]  /*1ea0*/  LOP3.LUT P0, RZ, R27, 0x80, RZ, 0xc0, !PT ;  /* 0x000000801bff7812 */ /* 0x000fe2000780c0ff */
[----:B------:R-:W3:-:S12]  /*1eb0*/  @P5 LDG.E R22, desc[UR14][R6.64+0x6c] ;  /* 0x00006c0e06165981 */ /* 0x000ed8000c1e1900 */
[----:B------:R-:W3:Y:S01]  /*1ec0*/  @P0 LDG.E R32, desc[UR14][R6.64+0x9c] ;  /* 0x00009c0e06200981 */ /* 0x000ee2000c1e1900 */
[----:B----4-:R-:W-:-:S03]  /*1ed0*/  @P2 LOP3.LUT R3, R3, R24, RZ, 0x3c, !PT ;  /* 0x0000001803032212 */ /* 0x010fc600078e3cff */
        /* <DEDUP_REMOVED lines=8> */
[----:B------:R-:W4:Y:S01]  /*1f60*/  @P5 LDG.E R23, desc[UR14][R6.64+0x70] ;  /* 0x0000700e06175981 */ /* 0x000f22000c1e1900 */
[----:B------:R-:W-:Y:S02]  /*1f70*/  @P3 LOP3.LUT R2, R2, R29, RZ, 0x3c, !PT ;  /* 0x0000001d02023212 */ /* 0x000fe400078e3cff */
[----:B------:R-:W-:Y:S01]  /*1f80*/  @P2 LOP3.LUT R8, R8, R25, RZ, 0x3c, !PT ;  /* 0x0000001908082212 */ /* 0x000fe200078e3cff */
[----:B------:R-:W4:Y:S01]  /*1f90*/  @P6 LDG.E R29, desc[UR14][R6.64+0x84] ;  /* 0x0000840e061d6981 */ /* 0x000f22000c1e1900 */
[----:B------:R-:W-:-:S03]  /*1fa0*/  @P4 LOP3.LUT R2, R2, R33, RZ, 0x3c, !PT ;  /* 0x0000002102024212 */ /* 0x000fc600078e3cff */
[----:B------:R-:W4:Y:S01]  /*1fb0*/  @P6 LDG.E R25, desc[UR14][R6.64+0x7c] ;  /* 0x00007c0e06196981 */ /* 0x000f22000c1e1900 */
[----:B------:R-:W-:Y:S02]  /*1fc0*/  @P3 LOP3.LUT R8, R8, R31, RZ, 0x3c, !PT ;  /* 0x0000001f08083212 */ /* 0x000fe400078e3cff */
[----:B------:R-:W-:Y:S01]  /*1fd0*/  @P4 LOP3.LUT R3, R3, R30, RZ, 0x3c, !PT ;  /* 0x0000001e03034212 */ /* 0x000fe200078e3cff */
[----:B------:R-:W4:Y:S04]  /*1fe0*/  @P0 LDG.E R31, desc[UR14][R6.64+0x90] ;  /* 0x0000900e061f0981 */ /* 0x000f28000c1e1900 */
[----:B------:R-:W4:Y:S04]  /*1ff0*/  @P0 LDG.E R30, desc[UR14][R6.64+0x94] ;  /* 0x0000940e061e0981 */ /* 0x000f28000c1e1900 */
[----:B------:R-:W4:Y:S01]  /*2000*/  @P0 LDG.E R33, desc[UR14][R6.64+0x98] ;  /* 0x0000980e06210981 */ /* 0x000f22000c1e1900 */
[----:B--2---:R-:W-:-:S03]  /*2010*/  @P4 LOP3.LUT R13, R13, R20, RZ, 0x3c, !PT ;  /* 0x000000140d0d4212 */ /* 0x004fc600078e3cff */
[----:B------:R-:W2:Y:S01]  /*2020*/  @P5 LDG.E R20, desc[UR14][R6.64+0x64] ;  /* 0x0000640e06145981 */ /* 0x000ea2000c1e1900 */
[----:B------:R-:W-:Y:S02]  /*2030*/  @P4 LOP3.LUT R8, R8, R35, RZ, 0x3c, !PT ;  /* 0x0000002308084212 */ /* 0x000fe400078e3cff */
[----:B---3--:R-:W-:Y:S02]  /*2040*/  @P5 LOP3.LUT R3, R3, R22, RZ, 0x3c, !PT ;  /* 0x0000001603035212 */ /* 0x008fe400078e3cff */
[----:B------:R-:W-:Y:S02]  /*2050*/  @P0 LOP3.LUT R9, R9, R32, RZ, 0x3c, !PT ;  /* 0x0000002009090212 */ /* 0x000fe400078e3cff */
[----:B----4-:R-:W-:Y:S02]  /*2060*/  @P5 LOP3.LUT R2, R2, R21, RZ, 0x3c, !PT ;  /* 0x0000001502025212 */ /* 0x010fe400078e3cff */
[----:B------:R-:W-:Y:S02]  /*2070*/  @P6 LOP3.LUT R3, R3, R26, RZ, 0x3c, !PT ;  /* 0x0000001a03036212 */ /* 0x000fe400078e3cff */
[----:B------:R-:W-:-:S04]  /*2080*/  @P5 LOP3.LUT R8, R8, R23, RZ, 0x3c, !PT ;  /* 0x0000001708085212 */ /* 0x000fc800078e3cff */
[----:B------:R-:W-:Y:S02]  /*2090*/  @P6 LOP3.LUT R8, R8, R29, RZ, 0x3c, !PT ;  /* 0x0000001d08086212 */ /* 0x000fe400078e3cff */
[----:B------:R-:W-:-:S04]  /*20a0*/  @P6 LOP3.LUT R2, R2, R25, RZ, 0x3c, !PT ;  /* 0x0000001902026212 */ /* 0x000fc800078e3cff */
[----:B------:R-:W-:Y:S02]  /*20b0*/  @P0 LOP3.LUT R2, R2, R31, RZ, 0x3c, !PT ;  /* 0x0000001f02020212 */ /* 0x000fe400078e3cff */
[----:B------:R-:W-:Y:S02]  /*20c0*/  @P0 LOP3.LUT R3, R3, R30, RZ, 0x3c, !PT ;  /* 0x0000001e03030212 */ /* 0x000fe400078e3cff */
[----:B------:R-:W-:Y:S02]  /*20d0*/  @P0 LOP3.LUT R8, R8, R33, RZ, 0x3c, !PT ;  /* 0x0000002108080212 */ /* 0x000fe400078e3cff */
[----:B--2---:R-:W-:-:S04]  /*20e0*/  @P5 LOP3.LUT R13, R13, R20, RZ, 0x3c, !PT ;  /* 0x000000140d0d5212 */ /* 0x004fc800078e3cff */
[----:B------:R-:W-:-:S04]  /*20f0*/  @P6 LOP3.LUT R13, R13, R24, RZ, 0x3c, !PT ;  /* 0x000000180d0d6212 */ /* 0x000fc800078e3cff */
        /* <DEDUP_REMOVED lines=23> */
[----:B------:R-:W2:Y:S01]  /*2270*/  @P2 LDG.E R24, desc[UR14][R6.64+0xd0] ;  /* 0x0000d00e06182981 */ /* 0x000ea2000c1e1900 */
[----:B------:R-:W-:-:S03]  /*2280*/  @P0 LOP3.LUT R3, R3, R26, RZ, 0x3c, !PT ;  /* 0x0000001a03030212 */ /* 0x000fc600078e3cff */
[----:B------:R-:W2:Y:S01]  /*2290*/  @P2 LDG.E R26, desc[UR14][R6.64+0xd8] ;  /* 0x0000d80e061a2981 */ /* 0x000ea2000c1e1900 */
[----:B------:R-:W-:-:S03]  /*22a0*/  @P1 LOP3.LUT R8, R8, R29, RZ, 0x3c, !PT ;  /* 0x0000001d08081212 */ /* 0x000fc600078e3cff */
[----:B------:R-:W2:Y:S01]  /*22b0*/  @P3 LDG.E R29, desc[UR14][R6.64+0xe8] ;  /* 0x0000e80e061d3981 */ /* 0x000ea2000c1e1900 */
[----:B------:R-:W-:Y:S02]  /*22c0*/  @P0 LOP3.LUT R9, R9, R28, RZ, 0x3c, !PT ;  /* 0x0000001c09090212 */ /* 0x000fe400078e3cff */
[----:B------:R-:W-:Y:S01]  /*22d0*/  LOP3.LUT P0, RZ, R27, 0x8000, RZ, 0xc0, !PT ;  /* 0x000080001bff7812 */ /* 0x000fe2000780c0ff */
[----:B------:R-:W2:Y:S01]  /*22e0*/  @P3 LDG.E R28, desc[UR14][R6.64+0xdc] ;  /* 0x0000dc0e061c3981 */ /* 0x000ea2000c1e1900 */
[----:B------:R-:W-:-:S03]  /*22f0*/  @P1 LOP3.LUT R13, R13, R30, RZ, 0x3c, !PT ;  /* 0x0000001e0d0d1212 */ /* 0x000fc600078e3cff */
[----:B------:R-:W2:Y:S01]  /*2300*/  @P3 LDG.E R27, desc[UR14][R6.64+0xe0] ;  /* 0x0000e00e061b3981 */ /* 0x000ea2000c1e1900 */
[----:B------:R-:W-:-:S03]  /*2310*/  @P1 LOP3.LUT R3, R3, R32, RZ, 0x3c, !PT ;  /* 0x0000002003031212 */ /* 0x000fc600078e3cff */
[----:B------:R-:W2:Y:S01]  /*2320*/  @P3 LDG.E R30, desc[UR14][R6.64+0xe4] ;  /* 0x0000e40e061e3981 */ /* 0x000ea2000c1e1900 */
[----:B------:R-:W-:-:S03]  /*2330*/  @P1 LOP3.LUT R9, R9, R20, RZ, 0x3c, !PT ;  /* 0x0000001409091212 */ /* 0x000fc600078e3cff */
[----:B------:R-:W2:Y:S04]  /*2340*/  @P3 LDG.E R32, desc[UR14][R6.64+0xec] ;  /* 0x0000ec0e06203981 */ /* 0x000ea8000c1e1900 */
[----:B------:R-:W2:Y:S01]  /*2350*/  @P4 LDG.E R20, desc[UR14][R6.64+0x100] ;  /* 0x0001000e06144981 */ /* 0x000ea2000c1e1900 */
[----:B------:R-:W-:-:S03]  /*2360*/  @P2 LOP3.LUT R13, R13, R22, RZ, 0x3c, !PT ;  /* 0x000000160d0d2212 */ /* 0x000fc600078e3cff */
        /* <DEDUP_REMOVED lines=8> */
[----:B------:R-:W2:Y:S01]  /*23f0*/  @P5 LDG.E R26, desc[UR14][R6.64+0x114] ;  /* 0x0001140e061a5981 */ /* 0x000ea2000c1e1900 */
[----:B------:R-:W-:-:S03]  /*2400*/  @P3 LOP3.LUT R8, R8, R29, RZ, 0x3c, !PT ;  /* 0x0000001d08083212 */ /* 0x000fc600078e3cff */
[----:B------:R-:W2:Y:S01]  /*2410*/  @P0 LDG.E R29, desc[UR14][R6.64+0x130] ;  /* 0x0001300e061d0981 */ /* 0x000ea2000c1e1900 */
[----:B------:R-:W-:Y:S02]  /*2420*/  @P4 LOP3.LUT R8, R8, R21, RZ, 0x3c, !PT ;  /* 0x0000001508084212 */ /* 0x000fe400078e3cff */
[----:B------:R-:W-:Y:S01]  /*2430*/  @P3 LOP3.LUT R13, R13, R28, RZ, 0x3c, !PT ;  /* 0x0000001c0d0d3212 */ /* 0x000fe200078e3cff */
[----:B------:R-:W2:Y:S01]  /*2440*/  @P6 LDG.E R21, desc[UR14][R6.64+0x124] ;  /* 0x0001240e06156981 */ /* 0x000ea2000c1e1900 */
[----:B------:R-:W-:-:S03]  /*2450*/  @P3 LOP3.LUT R2, R2, R27, RZ, 0x3c, !PT ;  /* 0x0000001b02023212 */ /* 0x000fc600078e3cff */
[----:B------:R-:W2:Y:S01]  /*2460*/  @P6 LDG.E R28, desc[UR14][R6.64+0x118] ;  /* 0x0001180e061c6981 */ /* 0x000ea2000c1e1900 */
[----:B------:R-:W-:-:S03]  /*2470*/  @P3 LOP3.LUT R3, R3, R30, RZ, 0x3c, !PT ;  /* 0x0000001e03033212 */ /* 0x000fc600078e3cff */
        /* <DEDUP_REMOVED lines=9> */
[----:B------:R-:W2:Y:S04]  /*2510*/  @P0 LDG.E R20, desc[UR14][R6.64+0x134] ;  /* 0x0001340e06140981 */ /* 0x000ea8000c1e1900 */
[----:B------:R-:W2:Y:S04]  /*2520*/  @P0 LDG.E R36, desc[UR14][R6.64+0x13c] ;  /* 0x00013c0e06240981 */ /* 0x000ea8000c1e1900 */
[----:B------:R-:W2:Y:S01]  /*2530*/  @P0 LDG.E R31, desc[UR14][R6.64+0x138] ;  /* 0x0001380e061f0981 */ /* 0x000ea2000c1e1900 */
[----:B------:R-:W-:Y:S01]  /*2540*/  UIADD3 UR4, UPT, UPT, UR4, 0x10, URZ ;  /* 0x0000001004047890 */ /* 0x000fe2000fffe0ff */
[----:B------:R-:W-:-:S03]  /*2550*/  @P5 LOP3.LUT R13, R13, R22, RZ, 0x3c, !PT ;  /* 0x000000160d0d5212 */ /* 0x000fc600078e3cff */
[----:B------:R-:W-:Y:S01]  /*2560*/  UISETP.NE.AND UP0, UPT, UR4, 0x20, UPT ;  /* 0x000000200400788c */ /* 0x000fe2000bf05270 */
[----:B---3--:R-:W-:Y:S02]  /*2570*/  @P5 LOP3.LUT R2, R2, R23, RZ, 0x3c, !PT ;  /* 0x0000001702025212 */ /* 0x008fe400078e3cff */
[----:B----4-:R-:W-:Y:S02]  /*2580*/  @P5 LOP3.LUT R8, R8, R25, RZ, 0x3c, !PT ;  /* 0x0000001908085212 */ /* 0x010fe400078e3cff */
[----:B--2---:R-:W-:Y:S02]  /*2590*/  @P5 LOP3.LUT R3, R3, R24, RZ, 0x3c, !PT ;  /* 0x0000001803035212 */ /* 0x004fe400078e3cff */
        /* <DEDUP_REMOVED lines=10> */
[----:B------:R-:W-:Y:S01]  /*2640*/  @P0 LOP3.LUT R8, R8, R31, RZ, 0x3c, !PT ;  /* 0x0000001f08080212 */ /* 0x000fe200078e3cff */
[----:B------:R-:W-:Y:S06]  /*2650*/  BRA.U UP0, `(.L_x_10) ;  /* 0xfffffff5004c7547 */ /* 0x000fec000b83ffff */
[----:B------:R-:W-:-:S05]  /*2660*/  VIADD R18, R18, 0x1 ;  /* 0x0000000112127836 */ /* 0x000fca0000000000 */
[----:B------:R-:W-:-:S13]  /*2670*/  ISETP.NE.AND P0, PT, R18, 0x5, PT ;  /* 0x000000051200780c */ /* 0x000fda0003f05270 */
[----:B------:R-:W-:Y:S05]  /*2680*/  @P0 BRA `(.L_x_11) ;  /* 0xfffffff400300947 */ /* 0x000fea000383ffff */
[----:B------:R0:W-:Y:S04]  /*2690*/  STL [R1+0x4], R13 ;  /* 0x0000040d01007387 */ /* 0x0001e80000100800 */
[----:B------:R0:W-:Y:S04]  /*26a0*/  STL.64 [R1+0x8], R2 ;  /* 0x0000080201007387 */ /* 0x0001e80000100a00 */
[----:B------:R0:W-:Y:S02]  /*26b0*/  STL.64 [R1+0x10], R8 ;  /* 0x0000100801007387 */ /* 0x0001e40000100a00 */
.L_x_5:
[----:B------:R-:W-:Y:S05]  /*26c0*/  BSYNC.RECONVERGENT B1 ;  /* 0x0000000000017941 */ /* 0x000fea0003800200 */
.L_x_4:
[----:B------:R-:W-:Y:S01]  /*26d0*/  ISETP.GT.U32.AND P0, PT, R16, 0x3, PT ;  /* 0x000000031000780c */ /* 0x000fe20003f04070 */
[----:B------:R-:W-:Y:S01]  /*26e0*/  VIADD R14, R14, 0x1 ;  /* 0x000000010e0e7836 */ /* 0x000fe20000000000 */
[--C-:B------:R-:W-:Y:S02]  /*26f0*/  SHF.R.U64 R16, R16, 0x2, R15.reuse ;  /* 0x0000000210107819 */ /* 0x100fe4000000120f */
[----:B------:R-:W-:Y:S02]  /*2700*/  ISETP.GT.U32.AND.EX P0, PT, R15, RZ, PT, P0 ;  /* 0x000000ff0f00720c */ /* 0x000fe40003f04100 */
[----:B------:R-:W-:-:S11]  /*2710*/  SHF.R.U32.HI R15, RZ, 0x2, R15 ;  /* 0x00000002ff0f7819 */ /* 0x000fd6000001160f */
[----:B------:R-:W-:Y:S05]  /*2720*/  @P0 BRA `(.L_x_12) ;  /* 0xffffffd800cc0947 */ /* 0x000fea000383ffff */
.L_x_3:
[----:B------:R-:W-:Y:S05]  /*2730*/  BSYNC.RECONVERGENT B0 ;  /* 0x0000000000007941 */ /* 0x000fea0003800200 */
.L_x_2:
[----:B------:R-:W-:Y:S01]  /*2740*/  IMAD.MOV.U32 R5, RZ, RZ, 0x3e8 ;  /* 0x000003e8ff057424 */ /* 0x000fe200078e00ff */
[----:B------:R-:W5:Y:S01]  /*2750*/  S2UR UR13, SR_CgaCtaId ;  /* 0x00000000000d79c3 */ /* 0x000f620000008800 */
[----:B0-----:R-:W-:Y:S01]  /*2760*/  IMAD.MOV.U32 R4, RZ, RZ, 0x1 ;  /* 0x00000001ff047424 */ /* 0x001fe200078e00ff */
[----:B------:R-:W-:Y:S01]  /*2770*/  SHF.R.U32.HI R14, RZ, 0x2, R13 ;  /* 0x00000002ff0e7819 */ /* 0x000fe2000001160d */
[----:B--2---:R-:W-:Y:S01]  /*2780*/  IMAD R16, R0, R5, 0x10e ;  /* 0x0000010e00107424 */ /* 0x004fe200078e0205 */
[----:B------:R-:W-:Y:S01]  /*2790*/  SHF.R.U32.HI R19, RZ, 0x2, R2 ;  /* 0x00000002ff137819 */ /* 0x000fe20000011602 */
[----:B------:R-:W-:Y:S01]  /*27a0*/  UMOV UR12, 0x400 ;  /* 0x00000400000c7882 */ /* 0x000fe20000000000 */
[----:B------:R-:W-:Y:S01]  /*27b0*/  LOP3.LUT R14, R14, R13, RZ, 0x3c, !PT ;  /* 0x0000000d0e0e7212 */ /* 0x000fe200078e3cff */
[----:B-1-34-:R-:W-:Y:S01]  /*27c0*/  IMAD.SHL.U32 R13, R9, 0x10, RZ ;  /* 0x00000010090d7824 */ /* 0x01afe200078e00ff */
[----:B------:R-:W-:Y:S01]  /*27d0*/  LOP3.LUT R21, R19, R2, RZ, 0x3c, !PT ;  /* 0x0000000213157212 */ /* 0x000fe200078e3cff */
[----:B------:R-:W0:Y:S01]  /*27e0*/  I2F.F64 R16, R16 ;  /* 0x0000001000107312 */ /* 0x000e220000201c00 */
[----:B------:R-:W-:Y:S01]  /*27f0*/  SHF.R.U32.HI R18, RZ, 0x2, R3 ;  /* 0x00000002ff127819 */ /* 0x000fe20000011603 */
[----:B------:R-:W-:Y:S01]  /*2800*/  IMAD.SHL.U32 R15, R14, 0x2, RZ ;  /* 0x000000020e0f7824 */ /* 0x000fe200078e00ff */
[----:B------:R-:W-:Y:S01]  /*2810*/  UMOV UR16, 0x47ae147b ;  /* 0x47ae147b00107882 */ /* 0x000fe20000000000 */
[----:B------:R-:W-:Y:S01]  /*2820*/  UMOV UR17, 0x3f847ae1 ;  /* 0x3f847ae100117882 */ /* 0x000fe20000000000 */
[----:B------:R-:W-:Y:S01]  /*2830*/  LOP3.LUT R22, R18, R3, RZ, 0x3c, !PT ;  /* 0x0000000312167212 */ /* 0x000fe200078e3cff */
[----:B------:R-:W-:Y:S01]  /*2840*/  IMAD.SHL.U32 R3, R21, 0x2, RZ ;  /* 0x0000000215037824 */ /* 0x000fe200078e00ff */
[----:B------:R-:W-:Y:S01]  /*2850*/  LOP3.LUT R2, R14, R15, R13, 0x96, !PT ;  /* 0x0000000f0e027212 */ /* 0x000fe200078e960d */
[----:B------:R-:W-:Y:S01]  /*2860*/  UIADD3 UR4, UPT, UPT, UR12, 0x204, URZ ;  /* 0x000002040c047890 */ /* 0x000fe2000fffe0ff */
[----:B------:R-:W-:Y:S01]  /*2870*/  STL.64 [R1+0x18], RZ ;  /* 0x000018ff01007387 */ /* 0x000fe20000100a00 */
[----:B------:R-:W-:-:S02]  /*2880*/  UIADD3 UR5, UPT, UPT, UR12, 0x394, URZ ;  /* 0x000003940c057890 */ /* 0x000fc4000fffe0ff */
[----:B------:R-:W-:Y:S01]  /*2890*/  UIADD3 UR6, UPT, UPT, UR12, 0x524, URZ ;  /* 0x000005240c067890 */ /* 0x000fe2000fffe0ff */
[----:B------:R-:W-:Y:S01]  /*28a0*/  STL [R1+0x20], RZ ;  /* 0x000020ff01007387 */ /* 0x000fe20000100800 */
[----:B------:R-:W-:Y:S01]  /*28b0*/  UIADD3 UR7, UPT, UPT, UR12, 0x6b4, URZ ;  /* 0x000006b40c077890 */ /* 0x000fe2000fffe0ff */
[----:B0-----:R-:W0:Y:S01]  /*28c0*/  MUFU.RCP64H R5, R17 ;  /* 0x0000001100057308 */ /* 0x001e220000001800 */
[----:B-----5:R-:W-:Y:S01]  /*28d0*/  ULEA UR18, UR13, UR12, 0x18 ;  /* 0x0000000c0d127291 */ /* 0x020fe2000f8ec0ff */
[----:B------:R-:W-:Y:S01]  /*28e0*/  STL.64 [R1+0x28], RZ ;  /* 0x000028ff01007387 */ /* 0x000fe20000100a00 */
[----:B------:R-:W-:Y:S02]  /*28f0*/  UIADD3 UR8, UPT, UPT, UR12, 0x844, URZ ;  /* 0x000008440c087890 */ /* 0x000fe4000fffe0ff */
[----:B------:R-:W-:Y:S02]  /*2900*/  ULEA UR4, UR13, UR4, 0x18 ;  /* 0x000000040d047291 */ /* 0x000fe4000f8ec0ff */
[----:B------:R-:W-:-:S02]  /*2910*/  UIADD3 UR9, UPT, UPT, UR12, 0x9d4, URZ ;  /* 0x000009d40c097890 */ /* 0x000fc4000fffe0ff */
[----:B------:R-:W-:Y:S01]  /*2920*/  ULEA UR5, UR13, UR5, 0x18 ;  /* 0x000000050d057291 */ /* 0x000fe2000f8ec0ff */
[----:B------:R-:W1:Y:S01]  /*2930*/  LDS R20, [UR18+0x200] ;  /* 0x00020012ff147984 */ /* 0x000e620008000800 */
[----:B------:R-:W-:Y:S01]  /*2940*/  UIADD3 UR10, UPT, UPT, UR12, 0xb68, URZ ;  /* 0x00000b680c0a7890 */ /* 0x000fe2000fffe0ff */
[C---:B------:R-:W-:Y:S01]  /*2950*/  LEA R33, R11.reuse, UR4, 0x2 ;  /* 0x000000040b217c11 */ /* 0x040fe2000f8e10ff */
[----:B------:R-:W-:Y:S02]  /*2960*/  ULEA UR6, UR13, UR6, 0x18 ;  /* 0x000000060d067291 */ /* 0x000fe4000f8ec0ff */
[----:B------:R-:W-:Y:S01]  /*2970*/  UIADD3 UR11, UPT, UPT, UR12, 0xcf8, URZ ;  /* 0x00000cf80c0b7890 */ /* 0x000fe2000fffe0ff */
[C---:B------:R-:W-:Y:S01]  /*2980*/  LEA R32, R11.reuse, UR5, 0x2 ;  /* 0x000000050b207c11 */ /* 0x040fe2000f8e10ff */
[----:B0-----:R-:W-:Y:S01]  /*2990*/  DFMA R6, -R16, R4, 1 ;  /* 0x3ff000001006742b */ /* 0x001fe20000000104 */
[----:B------:R-:W-:Y:S01]  /*29a0*/  ULEA UR7, UR13, UR7, 0x18 ;  /* 0x000000070d077291 */ /* 0x000fe2000f8ec0ff */
[----:B------:R-:W-:Y:S01]  /*29b0*/  LEA R31, R11, UR6, 0x2 ;  /* 0x000000060b1f7c11 */ /* 0x000fe2000f8e10ff */
[----:B------:R-:W-:-:S02]  /*29c0*/  UIADD3 UR12, UPT, UPT, UR12, 0xe88, URZ ;  /* 0x00000e880c0c7890 */ /* 0x000fc4000fffe0ff */
[----:B------:R-:W-:Y:S02]  /*29d0*/  ULEA UR8, UR13, UR8, 0x18 ;  /* 0x000000080d087291 */ /* 0x000fe4000f8ec0ff */
[----:B------:R-:W-:Y:S01]  /*29e0*/  ULEA UR9, UR13, UR9, 0x18 ;  /* 0x000000090d097291 */ /* 0x000fe2000f8ec0ff */
[----:B------:R-:W-:Y:S01]  /*29f0*/  DFMA R6, R6, R6, R6 ;  /* 0x000000060606722b */ /* 0x000fe20000000006 */
[----:B------:R-:W-:Y:S01]  /*2a00*/  ULEA UR10, UR13, UR10, 0x18 ;  /* 0x0000000a0d0a7291 */ /* 0x000fe2000f8ec0ff */
[C---:B------:R-:W-:Y:S01]  /*2a10*/  LEA R30, R11.reuse, UR7, 0x2 ;  /* 0x000000070b1e7c11 */ /* 0x040fe2000f8e10ff */
[----:B------:R-:W-:Y:S01]  /*2a20*/  ULEA UR11, UR13, UR11, 0x18 ;  /* 0x0000000b0d0b7291 */ /* 0x000fe2000f8ec0ff */
[C---:B------:R-:W-:Y:S01]  /*2a30*/  LEA R29, R11.reuse, UR8, 0x2 ;  /* 0x000000080b1d7c11 */ /* 0x040fe2000f8e10ff */
[----:B------:R-:W-:Y:S01]  /*2a40*/  ULEA UR12, UR13, UR12, 0x18 ;  /* 0x0000000c0d0c7291 */ /* 0x000fe2000f8ec0ff */
[----:B------:R-:W-:Y:S01]  /*2a50*/  LEA R28, R11, UR9, 0x2 ;  /* 0x000000090b1c7c11 */ /* 0x000fe2000f8e10ff */
[----:B------:R-:W-:Y:S01]  /*2a60*/  UMOV UR4, URZ ;  /* 0x000000ff00047c82 */ /* 0x000fe20008000000 */
[----:B------:R-:W-:Y:S01]  /*2a70*/  DFMA R14, R4, R6, R4 ;  /* 0x00000006040e722b */ /* 0x000fe20000000004 */
[----:B------:R-:W-:Y:S01]  /*2a80*/  LOP3.LUT R5, R2, R9, RZ, 0x3c, !PT ;  /* 0x0000000902057212 */ /* 0x000fe200078e3cff */
[----:B------:R-:W-:-:S02]  /*2a90*/  VIADD R6, R10, 0x758818 ;  /* 0x007588180a067836 */ /* 0x000fc40000000000 */
[----:B------:R-:W-:Y:S02]  /*2aa0*/  IMAD.SHL.U32 R10, R22, 0x2, RZ ;  /* 0x00000002160a7824 */ /* 0x000fe400078e00ff */
[----:B------:R-:W-:Y:S02]  /*2ab0*/  IMAD.SHL.U32 R2, R5, 0x10, RZ ;  /* 0x0000001005027824 */ /* 0x000fe400078e00ff */
[----:B------:R-:W-:Y:S01]  /*2ac0*/  DFMA R18, -R16, R14, 1 ;  /* 0x3ff000001012742b */ /* 0x000fe2000000010e */
[----:B------:R-:W-:Y:S02]  /*2ad0*/  IMAD.MOV.U32 R7, RZ, RZ, R8 ;  /* 0x000000ffff077224 */ /* 0x000fe400078e0008 */
[----:B------:R-:W-:Y:S01]  /*2ae0*/  IMAD.MOV.U32 R4, RZ, RZ, R9 ;  /* 0x000000ffff047224 */ /* 0x000fe200078e0009 */
[----:B------:R-:W-:Y:S01]  /*2af0*/  LOP3.LUT R2, R21, R3, R2, 0x96, !PT ;  /* 0x0000000315027212 */ /* 0x000fe200078e9602 */
[----:B------:R-:W-:Y:S01]  /*2b00*/  IMAD.MOV.U32 R21, RZ, RZ, 0x2f800000 ;  /* 0x2f800000ff157424 */ /* 0x000fe200078e00ff */
[----:B------:R0:W-:Y:S02]  /*2b10*/  STL.64 [R1], R6 ;  /* 0x0000000601007387 */ /* 0x0001e40000100a00 */
[----:B------:R-:W-:Y:S01]  /*2b20*/  DFMA R14, R14, R18, R14 ;  /* 0x000000120e0e722b */ /* 0x000fe2000000000e */
[----:B------:R-:W-:Y:S01]  /*2b30*/  LOP3.LUT R2, R2, R5, RZ, 0x3c, !PT ;  /* 0x0000000502027212 */ /* 0x000fe200078e3cff */
[----:B------:R2:W-:Y:S04]  /*2b40*/  STL.64 [R1+0x8], R4 ;  /* 0x0000080401007387 */ /* 0x0005e80000100a00 */
[----:B------:R-:W-:-:S02]  /*2b50*/  IMAD.SHL.U32 R3, R2, 0x10, RZ ;  /* 0x0000001002037824 */ /* 0x000fc400078e00ff */
[----:B------:R-:W-:Y:S01]  /*2b60*/  DMUL R18, R14, UR16 ;  /* 0x000000100e127c28 */ /* 0x000fe20008000000 */
[----:B0-----:R-:W-:Y:S02]  /*2b70*/  IADD3 R7, PT, PT, R12, 0x587c5, R5 ;  /* 0x000587c50c077810 */ /* 0x001fe40007ffe005 */
[----:B------:R-:W-:Y:S02]  /*2b80*/  LOP3.LUT R3, R22, R10, R3, 0x96, !PT ;  /* 0x0000000a16037212 */ /* 0x000fe400078e9603 */
[----:B------:R-:W-:-:S03]  /*2b90*/  IADD3 R12, PT, PT, R12, 0xb0f8a, R2 ;  /* 0x000b0f8a0c0c7810 */ /* 0x000fc60007ffe002 */
[----:B------:R-:W-:Y:S01]  /*2ba0*/  DFMA R22, -R16, R18, UR16 ;  /* 0x0000001010167e2b */ /* 0x000fe20008000112 */
[----:B------:R-:W-:Y:S02]  /*2bb0*/  LOP3.LUT R3, R3, R2, RZ, 0x3c, !PT ;  /* 0x0000000203037212 */ /* 0x000fe400078e3cff */
[----:B--2---:R-:W-:Y:S02]  /*2bc0*/  I2FP.F32.U32 R4, R12 ;  /* 0x0000000c00047245 */ /* 0x004fe40000201000 */
[----:B------:R-:W-:Y:S01]  /*2bd0*/  I2FP.F32.U32 R7, R7 ;  /* 0x0000000700077245 */ /* 0x000fe20000201000 */
[----:B------:R-:W-:Y:S01]  /*2be0*/  IMAD.IADD R10, R3, 0x1, R6 ;  /* 0x00000001030a7824 */ /* 0x000fe200078e0206 */
[----:B------:R0:W-:Y:S01]  /*2bf0*/  STL.64 [R1+0x10], R2 ;  /* 0x0000100201007387 */ /* 0x0001e20000100a00 */
[----:B------:R-:W-:Y:S02]  /*2c00*/  DFMA R12, R14, R22, R18 ;  /* 0x000000160e0c722b */ /* 0x000fe40000000012 */
[-C--:B------:R-:W-:Y:S01]  /*2c10*/  FFMA R7, R7, R21.reuse, 1.1641532182693481445e-10 ;  /* 0x2f00000007077423 */ /* 0x080fe20000000015 */
[----:B------:R-:W-:Y:S01]  /*2c20*/  I2FP.F32.U32 R10, R10 ;  /* 0x0000000a000a7245 */ /* 0x000fe20000201000 */
[-C--:B------:R-:W-:Y:S01]  /*2c30*/  FFMA R15, R4, R21.reuse, 1.1641532182693481445e-10 ;  /* 0x2f000000040f7423 */ /* 0x080fe20000000015 */
[----:B------:R-:W-:Y:S01]  /*2c40*/  LEA R14, R11, UR11, 0x2 ;  /* 0x0000000b0b0e7c11 */ /* 0x000fe2000f8e10ff */
[----:B-1----:R-:W-:Y:S01]  /*2c50*/  FMUL R7, R7, R20 ;  /* 0x0000001407077220 */ /* 0x002fe20000400000 */
[C---:B------:R-:W-:Y:S01]  /*2c60*/  LEA R18, R11.reuse, UR12, 0x2 ;  /* 0x0000000c0b127c11 */ /* 0x040fe2000f8e10ff */
[----:B------:R-:W-:Y:S01]  /*2c70*/  FFMA R19, R10, R21, 1.1641532182693481445e-10 ;  /* 0x2f0000000a137423 */ /* 0x000fe20000000015 */
[C---:B------:R-:W-:Y:S01]  /*2c80*/  FMUL R15, R20.reuse, R15 ;  /* 0x0000000f140f7220 */ /* 0x040fe20000400000 */
[----:B------:R-:W-:Y:S01]  /*2c90*/  FFMA R4, RZ, R17, R13 ;  /* 0x00000011ff047223 */ /* 0x000fe2000000000d */
[----:B------:R0:W-:Y:S01]  /*2ca0*/  STS [R33], R7 ;  /* 0x0000000721007388 */ /* 0x0001e20000000800 */
[----:B------:R-:W-:Y:S01]  /*2cb0*/  FMUL R19, R20, R19 ;  /* 0x0000001314137220 */ /* 0x000fe20000400000 */
[----:B------:R-:W-:-:S02]  /*2cc0*/  LEA R10, R11, UR10, 0x2 ;  /* 0x0000000a0b0a7c11 */ /* 0x000fc4000f8e10ff */
[----:B------:R-:W-:Y:S01]  /*2cd0*/  FSETP.GT.AND P0, PT, |R4|, 1.469367938527859385e-39, PT ;  /* 0x001000000400780b */ /* 0x000fe20003f04200 */
[----:B------:R0:W-:Y:S01]  /*2ce0*/  STS [R32], R15 ;  /* 0x0000000f20007388 */ /* 0x0001e20000000800 */
[----:B------:R-:W-:-:S03]  /*2cf0*/  LEA R4, R11, UR18, 0x2 ;  /* 0x000000120b047c11 */ /* 0x000fc6000f8e10ff */
[----:B------:R0:W-:Y:S04]  /*2d00*/  STS [R31], R19 ;  /* 0x000000131f007388 */ /* 0x0001e80000000800 */
[----:B------:R0:W-:Y:S04]  /*2d10*/  STS [R30], R7 ;  /* 0x000000071e007388 */ /* 0x0001e80000000800 */
[----:B------:R0:W-:Y:S04]  /*2d20*/  STS [R29], R15 ;  /* 0x0000000f1d007388 */ /* 0x0001e80000000800 */
[----:B------:R0:W-:Y:S04]  /*2d30*/  STS [R28], R19 ;  /* 0x000000131c007388 */ /* 0x0001e80000000800 */
[----:B------:R0:W-:Y:S04]  /*2d40*/  STS [R10], R7 ;  /* 0x000000070a007388 */ /* 0x0001e80000000800 */
[----:B------:R0:W-:Y:S04]  /*2d50*/  STS [R14], R15 ;  /* 0x0000000f0e007388 */ /* 0x0001e80000000800 */
[----:B------:R0:W-:Y:S01]  /*2d60*/  STS [R18], R19 ;  /* 0x0000001312007388 */ /* 0x0001e20000000800 */
[----:B------:R-:W-:Y:S06]  /*2d70*/  BAR.SYNC.DEFER_BLOCKING 0x0 ;  /* 0x0000000000007b1d */ /* 0x000fec0000010000 */
[----:B------:R-:W-:Y:S05]  /*2d80*/  @P0 BRA `(.L_x_13) ;  /* 0x0000000000180947 */ /* 0x000fea0003800000 */
[----:B0-----:R-:W-:Y:S01]  /*2d90*/  IMAD.MOV.U32 R18, RZ, RZ, 0x47ae147b ;  /* 0x47ae147bff127424 */ /* 0x001fe200078e00ff */
[----:B------:R-:W-:Y:S01]  /*2da0*/  MOV R34, 0x2dd0 ;  /* 0x00002dd000227802 */ /* 0x000fe20000000f00 */
[----:B------:R-:W-:-:S07]  /*2db0*/  IMAD.MOV.U32 R19, RZ, RZ, 0x3f847ae1 ;  /* 0x3f847ae1ff137424 */ /* 0x000fce00078e00ff */
[----:B------:R-:W-:Y:S05]  /*2dc0*/  CALL.REL.NOINC `($__internal_0_$__cuda_sm20_div_rn_f64_full) ;  /* 0x0000001800507944 */ /* 0x000fea0003c00000 */
[----:B------:R-:W-:Y:S02]  /*2dd0*/  IMAD.MOV.U32 R12, RZ, RZ, R14 ;  /* 0x000000ffff0c7224 */ /* 0x000fe400078e000e */
[----:B------:R-:W-:-:S07]  /*2de0*/  IMAD.MOV.U32 R13, RZ, RZ, R15 ;  /* 0x000000ffff0d7224 */ /* 0x000fce00078e000f */
.L_x_13:
[----:B------:R1:W2:Y:S01]  /*2df0*/  F2F.F32.F64 R12, R12 ;  /* 0x0000000c000c7310 */ /* 0x0002a20000301000 */
[----:B0-----:R-:W-:-:S07]  /*2e00*/  IMAD.MOV.U32 R10, RZ, RZ, RZ ;  /* 0x000000ffff0a7224 */ /* 0x001fce00078e00ff */
.L_x_37:
[----:B0-----:R-:W0:Y:S01]  /*2e10*/  S2UR UR7, SR_CgaCtaId ;  /* 0x00000000000779c3 */ /* 0x001e220000008800 */
[----:B------:R-:W-:Y:S01]  /*2e20*/  UMOV UR6, 0x400 ;  /* 0x0000040000067882 */ /* 0x000fe20000000000 */
[----:B------:R-:W-:Y:S01]  /*2e30*/  SHF.R.U32.HI R7, RZ, 0x2, R8 ;  /* 0x00000002ff077819 */ /* 0x000fe20000011608 */
[----:B------:R-:W-:Y:S01]  /*2e40*/  UIADD3 UR5, UPT, UPT, UR6, 0xb68, URZ ;  /* 0x00000b6806057890 */ /* 0x000fe2000fffe0ff */
[----:B------:R-:W-:Y:S02]  /*2e50*/  BSSY.RECONVERGENT B0, `(.L_x_14) ;  /* 0x000001b000007945 */ /* 0x000fe40003800200 */
[----:B------:R-:W-:Y:S01]  /*2e60*/  LOP3.LUT R7, R7, R8, RZ, 0x3c, !PT ;  /* 0x0000000807077212 */ /* 0x000fe200078e3cff */
[----:B------:R-:W-:Y:S01]  /*2e70*/  IMAD.SHL.U32 R8, R3, 0x10, RZ ;  /* 0x0000001003087824 */ /* 0x000fe200078e00ff */
[----:B---3--:R-:W3:Y:S03]  /*2e80*/  S2UR UR11, SR_CgaCtaId ;  /* 0x00000000000b79c3 */ /* 0x008ee60000008800 */
[----:B-1----:R-:W-:-:S05]  /*2e90*/  IMAD.SHL.U32 R13, R7, 0x2, RZ ;  /* 0x00000002070d7824 */ /* 0x002fca00078e00ff */
[----:B------:R-:W-:-:S04]  /*2ea0*/  LOP3.LUT R8, R7, R13, R8, 0x96, !PT ;  /* 0x0000000d07087212 */ /* 0x000fc800078e9608 */
[----:B------:R-:W-:Y:S01]  /*2eb0*/  LOP3.LUT R13, R8, R3, RZ, 0x3c, !PT ;  /* 0x00000003080d7212 */ /* 0x000fe200078e3cff */
[----:B------:R-:W-:Y:S01]  /*2ec0*/  IMAD.MOV.U32 R8, RZ, RZ, 0x2f800000 ;  /* 0x2f800000ff087424 */ /* 0x000fe200078e00ff */
[----:B0-----:R-:W-:Y:S02]  /*2ed0*/  ULEA UR5, UR7, UR5, 0x18 ;  /* 0x0000000507057291 */ /* 0x001fe4000f8ec0ff */
[----:B------:R-:W-:-:S04]  /*2ee0*/  IADD3 R7, PT, PT, R6, 0x587c5, R13 ;  /* 0x000587c506077810 */ /* 0x000fc80007ffe00d */
[----:B------:R-:W-:Y:S02]  /*2ef0*/  I2FP.F32.U32 R7, R7 ;  /* 0x0000000700077245 */ /* 0x000fe40000201000 */
[----:B------:R-:W-:Y:S01]  /*2f00*/  LEA R16, R11, UR5, 0x2 ;  /* 0x000000050b107c11 */ /* 0x000fe2000f8e10ff */
[----:B------:R-:W-:Y:S02]  /*2f10*/  UMOV UR5, 0x400 ;  /* 0x0000040000057882 */ /* 0x000fe40000000000 */
[----:B------:R-:W-:Y:S01]  /*2f20*/  FFMA R7, R7, R8, 1.1641532182693481445e-10 ;  /* 0x2f00000007077423 */ /* 0x000fe20000000008 */
[----:B---3--:R-:W-:Y:S01]  /*2f30*/  ULEA UR8, UR11, UR5, 0x18 ;  /* 0x000000050b087291 */ /* 0x008fe2000f8ec0ff */
[----:B------:R-:W0:Y:S02]  /*2f40*/  LDS R14, [R16] ;  /* 0x00000000100e7984 */ /* 0x000e240000000800 */
[----:B------:R-:W-:-:S06]  /*2f50*/  FADD R7, R7, -0.5 ;  /* 0xbf00000007077421 */ /* 0x000fcc0000000000 */
[----:B------:R-:W1:Y:S01]  /*2f60*/  LDS R17, [UR8+0x200] ;  /* 0x00020008ff117984 */ /* 0x000e620008000800 */
[----:B0-----:R-:W-:Y:S01]  /*2f70*/  FSETP.GEU.AND P0, PT, R14, -R7, PT ;  /* 0x800000070e00720b */ /* 0x001fe20003f0e000 */
[----:B------:R-:W-:-:S05]  /*2f80*/  FADD R14, R7, R14 ;  /* 0x0000000e070e7221 */ /* 0x000fca0000000000 */
[----:B------:R0:W-:Y:S07]  /*2f90*/  STS [R16], R14 ;  /* 0x0000000e10007388 */ /* 0x0001ee0000000800 */
[----:B------:R-:W-:-:S05]  /*2fa0*/  @!P0 FADD R7, |R14|, -RZ ;  /* 0x800000ff0e078221 */ /* 0x000fca0000000200 */
[----:B------:R0:W-:Y:S01]  /*2fb0*/  @!P0 STS [R16], R7 ;  /* 0x0000000710008388 */ /* 0x0001e20000000800 */
[----:B-1----:R-:W-:Y:S05]  /*2fc0*/  @!P0 BRA `(.L_x_15) ;  /* 0x00000000000c8947 */ /* 0x002fea0003800000 */
[----:B------:R-:W-:-:S13]  /*2fd0*/  FSETP.GT.AND P0, PT, R14, R17, PT ;  /* 0x000000110e00720b */ /* 0x000fda0003f04000 */
[----:B0-----:R-:W-:-:S05]  /*2fe0*/  @P0 FADD R7, -R17, R14 ;  /* 0x0000000e11070221 */ /* 0x001fca0000000100 */
[----:B------:R1:W-:Y:S02]  /*2ff0*/  @P0 STS [R16], R7 ;  /* 0x0000000710000388 */ /* 0x0003e40000000800 */
.L_x_15:
[----:B------:R-:W-:Y:S05]  /*3000*/  BSYNC.RECONVERGENT B0 ;  /* 0x0000000000007941 */ /* 0x000fea0003800200 */
.L_x_14:
[----:B------:R-:W-:Y:S01]  /*3010*/  UIADD3 UR8, UPT, UPT, UR6, 0xcf8, URZ ;  /* 0x00000cf806087890 */ /* 0x000fe2000fffe0ff */
[----:B0-----:R-:W-:Y:S01]  /*3020*/  SHF.R.U32.HI R14, RZ, 0x2, R9 ;  /* 0x00000002ff0e7819 */ /* 0x001fe20000011609 */
[----:B-1----:R-:W-:Y:S01]  /*3030*/  IMAD.SHL.U32 R7, R13, 0x10, RZ ;  /* 0x000000100d077824 */ /* 0x002fe200078e00ff */
[----:B------:R-:W-:Y:S01]  /*3040*/  BSSY.RECONVERGENT B0, `(.L_x_16) ;  /* 0x0000015000007945 */ /* 0x000fe20003800200 */
[----:B------:R-:W-:Y:S01]  /*3050*/  ULEA UR8, UR7, UR8, 0x18 ;  /* 0x0000000807087291 */ /* 0x000fe2000f8ec0ff */
[----:B------:R-:W-:-:S05]  /*3060*/  LOP3.LUT R14, R14, R9, RZ, 0x3c, !PT ;  /* 0x000000090e0e7212 */ /* 0x000fca00078e3cff */
[----:B------:R-:W-:Y:S01]  /*3070*/  LEA R15, R11, UR8, 0x2 ;  /* 0x000000080b0f7c11 */ /* 0x000fe2000f8e10ff */
[----:B------:R-:W-:-:S04]  /*3080*/  IMAD.SHL.U32 R9, R14, 0x2, RZ ;  /* 0x000000020e097824 */ /* 0x000fc800078e00ff */
[----:B------:R-:W0:Y:S01]  /*3090*/  LDS R18, [R15] ;  /* 0x000000000f127984 */ /* 0x000e220000000800 */
[----:B------:R-:W-:-:S04]  /*30a0*/  LOP3.LUT R14, R14, R9, R7, 0x96, !PT ;  /* 0x000000090e0e7212 */ /* 0x000fc800078e9607 */
[----:B------:R-:W-:-:S04]  /*30b0*/  LOP3.LUT R7, R14, R13, RZ, 0x3c, !PT ;  /* 0x0000000d0e077212 */ /* 0x000fc800078e3cff */
[----:B------:R-:W-:-:S04]  /*30c0*/  IADD3 R9, PT, PT, R6, 0xb0f8a, R7 ;  /* 0x000b0f8a06097810 */ /* 0x000fc80007ffe007 */
[----:B------:R-:W-:-:S05]  /*30d0*/  I2FP.F32.U32 R9, R9 ;  /* 0x0000000900097245 */ /* 0x000fca0000201000 */
[----:B------:R-:W-:-:S04]  /*30e0*/  FFMA R9, R9, R8, 1.1641532182693481445e-10 ;  /* 0x2f00000009097423 */ /* 0x000fc80000000008 */
[----:B------:R-:W-:-:S05]  /*30f0*/  FADD R9, R9, -0.5 ;  /* 0xbf00000009097421 */ /* 0x000fca0000000000 */
[----:B0-----:R-:W-:Y:S01]  /*3100*/  FSETP.GEU.AND P0, PT, R18, -R9, PT ;  /* 0x800000091200720b */ /* 0x001fe20003f0e000 */
[----:B------:R-:W-:-:S05]  /*3110*/  FADD R18, R9, R18 ;  /* 0x0000001209127221 */ /* 0x000fca0000000000 */
[----:B------:R0:W-:Y:S07]  /*3120*/  STS [R15], R18 ;  /* 0x000000120f007388 */ /* 0x0001ee0000000800 */
[----:B------:R-:W-:-:S05]  /*3130*/  @!P0 FADD R14, |R18|, -RZ ;  /* 0x800000ff120e8221 */ /* 0x000fca0000000200 */
[----:B------:R0:W-:Y:S01]  /*3140*/  @!P0 STS [R15], R14 ;  /* 0x0000000e0f008388 */ /* 0x0001e20000000800 */
[----:B------:R-:W-:Y:S05]  /*3150*/  @!P0 BRA `(.L_x_17) ;  /* 0x00000000000c8947 */ /* 0x000fea0003800000 */
[----:B------:R-:W-:-:S13]  /*3160*/  FSETP.GT.AND P0, PT, R18, R17, PT ;  /* 0x000000111200720b */ /* 0x000fda0003f04000 */
[----:B0-----:R-:W-:-:S05]  /*3170*/  @P0 FADD R14, -R17, R18 ;  /* 0x00000012110e0221 */ /* 0x001fca0000000100 */
[----:B------:R1:W-:Y:S02]  /*3180*/  @P0 STS [R15], R14 ;  /* 0x0000000e0f000388 */ /* 0x0003e40000000800 */
.L_x_17:
[----:B------:R-:W-:Y:S05]  /*3190*/  BSYNC.RECONVERGENT B0 ;  /* 0x0000000000007941 */ /* 0x000fea0003800200 */
.L_x_16:
[----:B------:R-:W-:Y:S01]  /*31a0*/  UIADD3 UR6, UPT, UPT, UR6, 0xe88, URZ ;  /* 0x00000e8806067890 */ /* 0x000fe2000fffe0ff */
[----:B0-----:R-:W-:Y:S01]  /*31b0*/  SHF.R.U32.HI R18, RZ, 0x2, R5 ;  /* 0x00000002ff127819 */ /* 0x001fe20000011605 */
[----:B------:R-:W-:Y:S01]  /*31c0*/  VIADD R6, R6, 0x10974f ;  /* 0x0010974f06067836 */ /* 0x000fe20000000000 */
[----:B------:R-:W-:Y:S01]  /*31d0*/  UIADD3 UR4, UPT, UPT, UR4, 0x1, URZ ;  /* 0x0000000104047890 */ /* 0x000fe2000fffe0ff */
[----:B------:R-:W-:Y:S01]  /*31e0*/  BSSY.RECONVERGENT B0, `(.L_x_18) ;  /* 0x0000016000007945 */ /* 0x000fe20003800200 */
[----:B------:R-:W-:Y:S01]  /*31f0*/  ULEA UR6, UR7, UR6, 0x18 ;  /* 0x0000000607067291 */ /* 0x000fe2000f8ec0ff */
[----:B------:R-:W-:Y:S01]  /*3200*/  LOP3.LUT R18, R18, R5, RZ, 0x3c, !PT ;  /* 0x0000000512127212 */ /* 0x000fe200078e3cff */
[----:B------:R-:W-:-:S04]  /*3210*/  IMAD.SHL.U32 R5, R7, 0x10, RZ ;  /* 0x0000001007057824 */ /* 0x000fc800078e00ff */
[----:B-1----:R-:W-:Y:S01]  /*3220*/  LEA R14, R11, UR6, 0x2 ;  /* 0x000000060b0e7c11 */ /* 0x002fe2000f8e10ff */
[----:B------:R-:W-:-:S04]  /*3230*/  IMAD.SHL.U32 R9, R18, 0x2, RZ ;  /* 0x0000000212097824 */ /* 0x000fc800078e00ff */
[----:B------:R-:W0:Y:S01]  /*3240*/  LDS R20, [R14] ;  /* 0x000000000e147984 */ /* 0x000e220000000800 */
[----:B------:R-:W-:-:S04]  /*3250*/  LOP3.LUT R18, R18, R9, R5, 0x96, !PT ;  /* 0x0000000912127212 */ /* 0x000fc800078e9605 */
[----:B------:R-:W-:-:S05]  /*3260*/  LOP3.LUT R5, R18, R7, RZ, 0x3c, !PT ;  /* 0x0000000712057212 */ /* 0x000fca00078e3cff */
[----:B------:R-:W-:-:S05]  /*3270*/  IMAD.IADD R9, R5, 0x1, R6 ;  /* 0x0000000105097824 */ /* 0x000fca00078e0206 */
        /* <DEDUP_REMOVED lines=10> */
[----:B------:R-:W-:-:S05]  /*3320*/  @P0 FADD R17, -R17, R20 ;  /* 0x0000001411110221 */ /* 0x000fca0000000100 */
[----:B------:R1:W-:Y:S02]  /*3330*/  @P0 STS [R14], R17 ;  /* 0x000000110e000388 */ /* 0x0003e40000000800 */
.L_x_19:
[----:B------:R-:W-:Y:S05]  /*3340*/  BSYNC.RECONVERGENT B0 ;  /* 0x0000000000007941 */ /* 0x000fea0003800200 */
.L_x_18:
[----:B------:R-:W-:Y:S01]  /*3350*/  UIADD3 UR6, UPT, UPT, UR5, 0x524, URZ ;  /* 0x0000052405067890 */ /* 0x000fe2000fffe0ff */
[----:B------:R-:W-:Y:S01]  /*3360*/  IMAD.MOV R19, RZ, RZ, -R11 ;  /* 0x000000ffff137224 */ /* 0x000fe200078e0a0b */
[----:B------:R-:W-:Y:S01]  /*3370*/  UIADD3 UR7, UPT, UPT, UR5, 0x394, URZ ;  /* 0x0000039405077890 */ /* 0x000fe2000fffe0ff */
[----:B0-----:R-:W-:Y:S01]  /*3380*/  IMAD.MOV.U32 R20, RZ, RZ, RZ ;  /* 0x000000ffff147224 */ /* 0x001fe200078e00ff */
[----:B------:R-:W-:Y:S01]  /*3390*/  UIADD3 UR8, UPT, UPT, UR5, 0x204, URZ ;  /* 0x0000020405087890 */ /* 0x000fe2000fffe0ff */
[----:B------:R-:W-:Y:S01]  /*33a0*/  IMAD.MOV.U32 R9, RZ, RZ, R3 ;  /* 0x000000ffff097224 */ /* 0x000fe200078e0003 */
[----:B------:R-:W-:Y:S01]  /*33b0*/  UIADD3 UR9, UPT, UPT, UR5, 0x9d4, URZ ;  /* 0x000009d405097890 */ /* 0x000fe2000fffe0ff */
[----:B------:R-:W-:Y:S01]  /*33c0*/  IMAD.MOV.U32 R8, RZ, RZ, R2 ;  /* 0x000000ffff087224 */ /* 0x000fe200078e0002 */
[----:B------:R-:W-:Y:S02]  /*33d0*/  UIADD3 UR10, UPT, UPT, UR5, 0x844, URZ ;  /* 0x00000844050a7890 */ /* 0x000fe4000fffe0ff */
[----:B------:R-:W-:-:S02]  /*33e0*/  UIADD3 UR5, UPT, UPT, UR5, 0x6b4, URZ ;  /* 0x000006b405057890 */ /* 0x000fc4000fffe0ff */
[----:B------:R-:W-:Y:S02]  /*33f0*/  ULEA UR6, UR11, UR6, 0x18 ;  /* 0x000000060b067291 */ /* 0x000fe4000f8ec0ff */
[----:B------:R-:W-:Y:S02]  /*3400*/  ULEA UR7, UR11, UR7, 0x18 ;  /* 0x000000070b077291 */ /* 0x000fe4000f8ec0ff */
[----:B------:R-:W-:Y:S02]  /*3410*/  ULEA UR8, UR11, UR8, 0x18 ;  /* 0x000000080b087291 */ /* 0x000fe4000f8ec0ff */
[----:B------:R-:W-:Y:S02]  /*3420*/  ULEA UR9, UR11, UR9, 0x18 ;  /* 0x000000090b097291 */ /* 0x000fe4000f8ec0ff */
[----:B------:R-:W-:Y:S02]  /*3430*/  ULEA UR10, UR11, UR10, 0x18 ;  /* 0x0000000a0b0a7291 */ /* 0x000fe4000f8ec0ff */
[----:B------:R-:W-:-:S02]  /*3440*/  ULEA UR11, UR11, UR5, 0x18 ;  /* 0x000000050b0b7291 */ /* 0x000fc4000f8ec0ff */
[----:B------:R-:W-:Y:S01]  /*3450*/  UISETP.NE.AND UP1, UPT, UR4, 0x3e8, UPT ;  /* 0x000003e80400788c */ /* 0x000fe2000bf25270 */
[----:B------:R-:W-:-:S10]  /*3460*/  UMOV UR5, URZ ;  /* 0x000000ff00057c82 */ /* 0x000fd40008000000 */
.L_x_34:
[----:B------:R-:W-:Y:S01]  /*3470*/  ISETP.NE.AND P0, PT, R19, RZ, PT ;  /* 0x000000ff1300720c */ /* 0x000fe20003f05270 */
[----:B------:R-:W-:Y:S01]  /*3480*/  BSSY.RECONVERGENT B0, `(.L_x_20) ;  /* 0x0000028000007945 */ /* 0x000fe20003800200 */
[----:B------:R-:W-:Y:S01]  /*3490*/  ISETP.GT.U32.AND P1, PT, R11, 0x1b, PT ;  /* 0x0000001b0b00780c */ /* 0x000fe20003f24070 */
[----:B------:R-:W-:-:S10]  /*34a0*/  IMAD.MOV.U32 R21, RZ, RZ, RZ ;  /* 0x000000ffff157224 */ /* 0x000fd400078e00ff */
[----:B0-----:R-:W0:Y:S04]  /*34b0*/  @!P0 LDS R3, [R16] ;  /* 0x0000000010038984 */ /* 0x001e280000000800 */
[----:B0-----:R-:W-:Y:S04]  /*34c0*/  @!P0 STS [R30], R3 ;  /* 0x000000031e008388 */ /* 0x001fe80000000800 */
[----:B------:R-:W0:Y:S04]  /*34d0*/  @!P0 LDS R2, [R15] ;  /* 0x000000000f028984 */ /* 0x000e280000000800 */
[----:B0-----:R0:W-:Y:S04]  /*34e0*/  @!P0 STS [R29], R2 ;  /* 0x000000021d008388 */ /* 0x0011e80000000800 */
[----:B-1----:R-:W1:Y:S01]  /*34f0*/  @!P0 LDS R17, [R14] ;  /* 0x000000000e118984 */ /* 0x002e620000000800 */
[----:B0-----:R-:W-:-:S03]  /*3500*/  P2R R2, PR, RZ, 0x2 ;  /* 0x00000002ff027803 */ /* 0x001fc60000000000 */
[----:B-1----:R0:W-:Y:S01]  /*3510*/  @!P0 STS [R28], R17 ;  /* 0x000000111c008388 */ /* 0x0021e20000000800 */
[----:B------:R-:W-:Y:S01]  /*3520*/  BAR.SYNC.DEFER_BLOCKING 0x0 ;  /* 0x0000000000007b1d */ /* 0x000fe20000010000 */
[----:B------:R-:W-:-:S05]  /*3530*/  ISETP.NE.AND P0, PT, R19, RZ, PT ;  /* 0x000000ff1300720c */ /* 0x000fca0003f05270 */
[----:B------:R0:W-:Y:S08]  /*3540*/  @!P1 STS [R4+0x190], RZ ;  /* 0x000190ff04009388 */ /* 0x0001f00000000800 */
[----:B0-----:R-:W-:Y:S05]  /*3550*/  @!P0 BRA `(.L_x_21) ;  /* 0x0000000000688947 */ /* 0x001fea0003800000 */
[----:B------:R-:W-:Y:S01]  /*3560*/  LDS R17, [UR10] ;  /* 0x0000000aff117984 */ /* 0x000fe20008000800 */
[----:B------:R-:W-:Y:S03]  /*3570*/  BSSY.RECONVERGENT B1, `(.L_x_21) ;  /* 0x0000018000017945 */ /* 0x000fe60003800200 */
[----:B------:R-:W0:Y:S04]  /*3580*/  LDS R18, [R29] ;  /* 0x000000001d127984 */ /* 0x000e280000000800 */
[----:B------:R-:W-:Y:S04]  /*3590*/  LDS R2, [UR11] ;  /* 0x0000000bff027984 */ /* 0x000fe80008000800 */
[----:B------:R-:W1:Y:S04]  /*35a0*/  LDS R3, [R30] ;  /* 0x000000001e037984 */ /* 0x000e680000000800 */
[----:B------:R-:W-:Y:S04]  /*35b0*/  LDS R21, [UR9] ;  /* 0x00000009ff157984 */ /* 0x000fe80008000800 */
[----:B------:R-:W3:Y:S01]  /*35c0*/  LDS R22, [R28] ;  /* 0x000000001c167984 */ /* 0x000ee20000000800 */
[----:B0-----:R-:W-:-:S04]  /*35d0*/  FADD R17, R17, -R18 ;  /* 0x8000001211117221 */ /* 0x001fc80000000000 */
[----:B------:R-:W-:Y:S01]  /*35e0*/  FMUL R17, R17, R17 ;  /* 0x0000001111117220 */ /* 0x000fe20000400000 */
[----:B-1----:R-:W-:-:S04]  /*35f0*/  FADD R2, R2, -R3 ;  /* 0x8000000302027221 */ /* 0x002fc80000000000 */
[----:B------:R-:W-:Y:S01]  /*3600*/  FFMA R2, R2, R2, R17 ;  /* 0x0000000202027223 */ /* 0x000fe20000000011 */
[----:B---3--:R-:W-:-:S04]  /*3610*/  FADD R21, R21, -R22 ;  /* 0x8000001615157221 */ /* 0x008fc80000000000 */
[----:B------:R-:W-:-:S04]  /*3620*/  FFMA R18, R21, R21, R2 ;  /* 0x0000001515127223 */ /* 0x000fc80000000002 */
[----:B------:R-:W-:-:S05]  /*3630*/  VIADD R2, R18, 0x1800000 ;  /* 0x0180000012027836 */ /* 0x000fca0000000000 */
[----:B------:R-:W-:-:S04]  /*3640*/  LOP3.LUT R2, R2, 0x7f800000, RZ, 0xc0, !PT ;  /* 0x7f80000002027812 */ /* 0x000fc800078ec0ff */
[----:B------:R-:W-:-:S13]  /*3650*/  ISETP.GT.U32.AND P1, PT, R2, 0x1ffffff, PT ;  /* 0x01ffffff0200780c */ /* 0x000fda0003f24070 */
[----:B------:R-:W-:Y:S05]  /*3660*/  @P1 BRA `(.L_x_22) ;  /* 0x0000000000101947 */ /* 0x000fea0003800000 */
[----:B------:R-:W-:Y:S01]  /*3670*/  IMAD.MOV.U32 R2, RZ, RZ, R18 ;  /* 0x000000ffff027224 */ /* 0x000fe200078e0012 */
[----:B------:R-:W-:-:S07]  /*3680*/  MOV R18, 0x36a0 ;  /* 0x000036a000127802 */ /* 0x000fce0000000f00 */
[----:B--2---:R-:W-:Y:S05]  /*3690*/  CALL.REL.NOINC `($__internal_1_$__cuda_sm20_rcp_rn_f32_slowpath) ;  /* 0x0000001400907944 */ /* 0x004fea0003c00000 */
[----:B------:R-:W-:Y:S05]  /*36a0*/  BRA `(.L_x_23) ;  /* 0x0000000000107947 */ /* 0x000fea0003800000 */
.L_x_22:
[----:B------:R-:W0:Y:S02]  /*36b0*/  MUFU.RCP R21, R18 ;  /* 0x0000001200157308 */ /* 0x000e240000001000 */
[----:B0-----:R-:W-:-:S04]  /*36c0*/  FFMA R2, R18, R21, -1 ;  /* 0xbf80000012027423 */ /* 0x001fc80000000015 */
[----:B------:R-:W-:-:S04]  /*36d0*/  FADD.FTZ R2, -R2, -RZ ;  /* 0x800000ff02027221 */ /* 0x000fc80000010100 */
[----:B------:R-:W-:-:S07]  /*36e0*/  FFMA R21, R21, R2, R21 ;  /* 0x0000000215157223 */ /* 0x000fce0000000015 */
.L_x_23:
[----:B------:R-:W-:Y:S05]  /*36f0*/  BSYNC.RECONVERGENT B1 ;  /* 0x0000000000017941 */ /* 0x000fea0003800200 */
.L_x_21:
[----:B------:R-:W-:Y:S05]  /*3700*/  BSYNC.RECONVERGENT B0 ;  /* 0x0000000000007941 */ /* 0x000fea0003800200 */
.L_x_20:
[----:B------:R-:W-:Y:S01]  /*3710*/  STS [R4], R21 ;  /* 0x0000001504007388 */ /* 0x000fe20000000800 */
[C---:B------:R-:W-:Y:S01]  /*3720*/  ISETP.GT.U32.AND P1, PT, R11.reuse, 0x3f, PT ;  /* 0x0000003f0b00780c */ /* 0x040fe20003f24070 */
[----:B------:R-:W0:Y:S08]  /*3730*/  S2UR UR13, SR_CgaCtaId ;  /* 0x00000000000d79c3 */ /* 0x000e300000008800 */
[----:B------:R-:W-:Y:S01]  /*3740*/  BAR.SYNC.DEFER_BLOCKING 0x0 ;  /* 0x0000000000007b1d */ /* 0x000fe20000010000 */
[----:B------:R-:W-:-:S02]  /*3750*/  ISETP.GT.U32.AND P2, PT, R11, 0x1f, PT ;  /* 0x0000001f0b00780c */ /* 0x000fc40003f44070 */
[C---:B------:R-:W-:Y:S02]  /*3760*/  ISETP.GT.U32.AND P3, PT, R11.reuse, 0xf, PT ;  /* 0x0000000f0b00780c */ /* 0x040fe40003f64070 */
[C---:B------:R-:W-:Y:S01]  /*3770*/  ISETP.GT.U32.AND P4, PT, R11.reuse, 0x7, PT ;  /* 0x000000070b00780c */ /* 0x040fe20003f84070 */
[----:B------:R-:W-:Y:S01]  /*3780*/  UMOV UR12, 0x400 ;  /* 0x00000400000c7882 */ /* 0x000fe20000000000 */
[C---:B------:R-:W-:Y:S01]  /*3790*/  ISETP.GT.U32.AND P5, PT, R11.reuse, 0x3, PT ;  /* 0x000000030b00780c */ /* 0x040fe20003fa4070 */
[----:B------:R-:W-:Y:S01]  /*37a0*/  BSSY.RECONVERGENT B0, `(.L_x_24) ;  /* 0x0000046000007945 */ /* 0x000fe20003800200 */
[----:B------:R-:W-:Y:S01]  /*37b0*/  ISETP.GT.U32.AND P6, PT, R11, 0x1b, PT ;  /* 0x0000001b0b00780c */ /* 0x000fe20003fc4070 */
[----:B0-----:R-:W-:Y:S01]  /*37c0*/  ULEA UR12, UR13, UR12, 0x18 ;  /* 0x0000000c0d0c7291 */ /* 0x001fe2000f8ec0ff */
[----:B------:R-:W-:Y:S04]  /*37d0*/  @!P1 LDS R2, [R4+0x100] ;  /* 0x0001000004029984 */ /* 0x000fe80000000800 */
[----:B------:R-:W0:Y:S02]  /*37e0*/  @!P1 LDS R3, [R4] ;  /* 0x0000000004039984 */ /* 0x000e240000000800 */
[----:B0-----:R-:W-:-:S05]  /*37f0*/  @!P1 FADD R3, R2, R3 ;  /* 0x0000000302039221 */ /* 0x001fca0000000000 */
[----:B------:R-:W-:Y:S01]  /*3800*/  @!P1 STS [R4], R3 ;  /* 0x0000000304009388 */ /* 0x000fe20000000800 */
[----:B------:R-:W-:Y:S06]  /*3810*/  BAR.SYNC.DEFER_BLOCKING 0x0 ;  /* 0x0000000000007b1d */ /* 0x000fec0000010000 */
        /* <DEDUP_REMOVED lines=19> */
[----:B------:R-:W-:Y:S01]  /*3950*/  BAR.SYNC.DEFER_BLOCKING 0x0 ;  /* 0x0000000000007b1d */ /* 0x000fe20000010000 */
[----:B------:R-:W-:-:S13]  /*3960*/  ISETP.GT.U32.AND P5, PT, R11, 0x1, PT ;  /* 0x000000010b00780c */ /* 0x000fda0003fa4070 */
[----:B------:R-:W-:Y:S04]  /*3970*/  @!P5 LDS R2, [R4+0x8] ;  /* 0x000008000402d984 */ /* 0x000fe80000000800 */
[----:B------:R-:W0:Y:S02]  /*3980*/  @!P5 LDS R21, [R4] ;  /* 0x000000000415d984 */ /* 0x000e240000000800 */
[----:B0-----:R-:W-:-:S05]  /*3990*/  @!P5 FADD R21, R2, R21 ;  /* 0x000000150215d221 */ /* 0x001fca0000000000 */
[----:B------:R0:W-:Y:S01]  /*39a0*/  @!P5 STS [R4], R21 ;  /* 0x000000150400d388 */ /* 0x0001e20000000800 */
[----:B------:R-:W-:Y:S01]  /*39b0*/  BAR.SYNC.DEFER_BLOCKING 0x0 ;  /* 0x0000000000007b1d */ /* 0x000fe20000010000 */
[----:B------:R-:W-:Y:S01]  /*39c0*/  ISETP.NE.AND P5, PT, R11, RZ, PT ;  /* 0x000000ff0b00720c */ /* 0x000fe20003fa5270 */
[----:B0-----:R-:W-:-:S12]  /*39d0*/  IMAD.MOV.U32 R21, RZ, RZ, RZ ;  /* 0x000000ffff157224 */ /* 0x001fd800078e00ff */
[----:B------:R-:W-:Y:S04]  /*39e0*/  @!P5 LDS R2, [UR12+0x4] ;  /* 0x0000040cff02d984 */ /* 0x000fe80008000800 */
[----:B------:R-:W0:Y:S02]  /*39f0*/  @!P5 LDS R3, [R4] ;  /* 0x000000000403d984 */ /* 0x000e240000000800 */
[----:B0-----:R-:W-:-:S05]  /*3a00*/  @!P5 FADD R3, R2, R3 ;  /* 0x000000030203d221 */ /* 0x001fca0000000000 */
[----:B------:R0:W-:Y:S01]  /*3a10*/  @!P5 STS [R4], R3 ;  /* 0x000000030400d388 */ /* 0x0001e20000000800 */
[----:B------:R-:W-:Y:S06]  /*3a20*/  BAR.SYNC.DEFER_BLOCKING 0x0 ;  /* 0x0000000000007b1d */ /* 0x000fec0000010000 */
[----:B------:R-:W1:Y:S04]  /*3a30*/  LDS R17, [UR12] ;  /* 0x0000000cff117984 */ /* 0x000e680008000800 */
[----:B------:R0:W-:Y:S01]  /*3a40*/  @!P6 STS [R4+0x190], RZ ;  /* 0x000190ff0400e388 */ /* 0x0001e20000000800 */
[----:B------:R-:W-:Y:S05]  /*3a50*/  @!P0 BRA `(.L_x_25) ;  /* 0x0000000000688947 */ /* 0x000fea0003800000 */
[----:B------:R-:W-:Y:S01]  /*3a60*/  LDS R18, [UR7] ;  /* 0x00000007ff127984 */ /* 0x000fe20008000800 */
[----:B------:R-:W-:Y:S03]  /*3a70*/  BSSY.RECONVERGENT B1, `(.L_x_25) ;  /* 0x0000018000017945 */ /* 0x000fe60003800200 */
[----:B------:R-:W3:Y:S04]  /*3a80*/  LDS R21, [R32] ;  /* 0x0000000020157984 */ /* 0x000ee80000000800 */
[----:B------:R-:W-:Y:S04]  /*3a90*/  LDS R2, [UR8] ;  /* 0x00000008ff027984 */ /* 0x000fe80008000800 */
[----:B0-----:R-:W0:Y:S04]  /*3aa0*/  LDS R3, [R33] ;  /* 0x0000000021037984 */ /* 0x001e280000000800 */
[----:B------:R-:W-:Y:S04]  /*3ab0*/  LDS R22, [UR6] ;  /* 0x00000006ff167984 */ /* 0x000fe80008000800 */
[----:B------:R-:W4:Y:S01]  /*3ac0*/  LDS R23, [R31] ;  /* 0x000000001f177984 */ /* 0x000f220000000800 */
[----:B---3--:R-:W-:Y:S01]  /*3ad0*/  FADD R18, R18, -R21 ;  /* 0x8000001512127221 */ /* 0x008fe20000000000 */
[----:B0-----:R-:W-:-:S03]  /*3ae0*/  FADD R2, R2, -R3 ;  /* 0x8000000302027221 */ /* 0x001fc60000000000 */
[----:B------:R-:W-:-:S04]  /*3af0*/  FMUL R3, R18, R18 ;  /* 0x0000001212037220 */ /* 0x000fc80000400000 */
[----:B------:R-:W-:Y:S01]  /*3b00*/  FFMA R3, R2, R2, R3 ;  /* 0x0000000202037223 */ /* 0x000fe20000000003 */
[----:B----4-:R-:W-:-:S04]  /*3b10*/  FADD R22, R22, -R23 ;  /* 0x8000001716167221 */ /* 0x010fc80000000000 */
[----:B------:R-:W-:-:S04]  /*3b20*/  FFMA R22, R22, R22, R3 ;  /* 0x0000001616167223 */ /* 0x000fc80000000003 */
[----:B------:R-:W-:-:S05]  /*3b30*/  VIADD R2, R22, 0x1800000 ;  /* 0x0180000016027836 */ /* 0x000fca0000000000 */
[----:B------:R-:W-:-:S04]  /*3b40*/  LOP3.LUT R2, R2, 0x7f800000, RZ, 0xc0, !PT ;  /* 0x7f80000002027812 */ /* 0x000fc800078ec0ff */
[----:B------:R-:W-:-:S13]  /*3b50*/  ISETP.GT.U32.AND P0, PT, R2, 0x1ffffff, PT ;  /* 0x01ffffff0200780c */ /* 0x000fda0003f04070 */
[----:B------:R-:W-:Y:S05]  /*3b60*/  @P0 BRA `(.L_x_26) ;  /* 0x0000000000100947 */ /* 0x000fea0003800000 */
[----:B------:R-:W-:Y:S01]  /*3b70*/  IMAD.MOV.U32 R2, RZ, RZ, R22 ;  /* 0x000000ffff027224 */ /* 0x000fe200078e0016 */
[----:B------:R-:W-:-:S07]  /*3b80*/  MOV R18, 0x3ba0 ;  /* 0x00003ba000127802 */ /* 0x000fce0000000f00 */
[----:B-12---:R-:W-:Y:S05]  /*3b90*/  CALL.REL.NOINC `($__internal_1_$__cuda_sm20_rcp_rn_f32_slowpath) ;  /* 0x0000001000507944 */ /* 0x006fea0003c00000 */
[----:B------:R-:W-:Y:S05]  /*3ba0*/  BRA `(.L_x_27) ;  /* 0x0000000000107947 */ /* 0x000fea0003800000 */
.L_x_26:
[----:B------:R-:W0:Y:S02]  /*3bb0*/  MUFU.RCP R21, R22 ;  /* 0x0000001600157308 */ /* 0x000e240000001000 */
[----:B0-----:R-:W-:-:S04]  /*3bc0*/  FFMA R2, R22, R21, -1 ;  /* 0xbf80000016027423 */ /* 0x001fc80000000015 */
[----:B------:R-:W-:-:S04]  /*3bd0*/  FADD.FTZ R2, -R2, -RZ ;  /* 0x800000ff02027221 */ /* 0x000fc80000010100 */
[----:B------:R-:W-:-:S07]  /*3be0*/  FFMA R21, R21, R2, R21 ;  /* 0x0000000215157223 */ /* 0x000fce0000000015 */
.L_x_27:
[----:B------:R-:W-:Y:S05]  /*3bf0*/  BSYNC.RECONVERGENT B1 ;  /* 0x0000000000017941 */ /* 0x000fea0003800200 */
.L_x_25:
[----:B------:R-:W-:Y:S05]  /*3c00*/  BSYNC.RECONVERGENT B0 ;  /* 0x0000000000007941 */ /* 0x000fea0003800200 */
.L_x_24:
[----:B------:R-:W-:Y:S01]  /*3c10*/  STS [R4], R21 ;  /* 0x0000001504007388 */ /* 0x000fe20000000800 */
[----:B------:R-:W-:Y:S01]  /*3c20*/  BAR.SYNC.DEFER_BLOCKING 0x0 ;  /* 0x0000000000007b1d */ /* 0x000fe20000010000 */
[----:B------:R-:W-:-:S07]  /*3c30*/  ISETP.GT.U32.AND P0, PT, R11, 0x3, PT ;  /* 0x000000030b00780c */ /* 0x000fce0003f04070 */
[----:B------:R-:W3:Y:S01]  /*3c40*/  S2UR UR13, SR_CgaCtaId ;  /* 0x00000000000d79c3 */ /* 0x000ee20000008800 */
[----:B------:R-:W-:Y:S01]  /*3c50*/  UMOV UR12, 0x400 ;  /* 0x00000400000c7882 */ /* 0x000fe20000000000 */
[----:B------:R-:W-:Y:S01]  /*3c60*/  BSSY.RECONVERGENT B0, `(.L_x_28) ;  /* 0x000003b000007945 */ /* 0x000fe20003800200 */
[----:B------:R-:W-:Y:S04]  /*3c70*/  @!P1 LDS R2, [R4+0x100] ;  /* 0x0001000004029984 */ /* 0x000fe80000000800 */
[----:B0-----:R-:W0:Y:S01]  /*3c80*/  @!P1 LDS R3, [R4] ;  /* 0x0000000004039984 */ /* 0x001e220000000800 */
[----:B---3--:R-:W-:Y:S01]  /*3c90*/  ULEA UR12, UR13, UR12, 0x18 ;  /* 0x0000000c0d0c7291 */ /* 0x008fe2000f8ec0ff */
[----:B0-----:R-:W-:-:S05]  /*3ca0*/  @!P1 FADD R3, R2, R3 ;  /* 0x0000000302039221 */ /* 0x001fca0000000000 */
[----:B------:R-:W-:Y:S01]  /*3cb0*/  @!P1 STS [R4], R3 ;  /* 0x0000000304009388 */ /* 0x000fe20000000800 */
[----:B------:R-:W-:Y:S01]  /*3cc0*/  BAR.SYNC.DEFER_BLOCKING 0x0 ;  /* 0x0000000000007b1d */ /* 0x000fe20000010000 */
[----:B------:R-:W-:-:S05]  /*3cd0*/  ISETP.GT.U32.AND P1, PT, R11, 0x1, PT ;  /* 0x000000010b00780c */ /* 0x000fca0003f24070 */
        /* <DEDUP_REMOVED lines=20> */
[----:B------:R-:W-:-:S05]  /*3e20*/  ISETP.NE.AND P0, PT, R11, RZ, PT ;  /* 0x000000ff0b00720c */ /* 0x000fca0003f05270 */
[----:B------:R-:W-:Y:S04]  /*3e30*/  @!P1 LDS R2, [R4+0x8] ;  /* 0x0000080004029984 */ /* 0x000fe80000000800 */
[----:B------:R-:W0:Y:S02]  /*3e40*/  @!P1 LDS R21, [R4] ;  /* 0x0000000004159984 */ /* 0x000e240000000800 */
[----:B0-----:R-:W-:-:S05]  /*3e50*/  @!P1 FADD R21, R2, R21 ;  /* 0x0000001502159221 */ /* 0x001fca0000000000 */
[----:B------:R-:W-:Y:S01]  /*3e60*/  @!P1 STS [R4], R21 ;  /* 0x0000001504009388 */ /* 0x000fe20000000800 */
[----:B------:R-:W-:Y:S06]  /*3e70*/  BAR.SYNC.DEFER_BLOCKING 0x0 ;  /* 0x0000000000007b1d */ /* 0x000fec0000010000 */
[----:B------:R-:W-:Y:S04]  /*3e80*/  @!P0 LDS R2, [UR12+0x4] ;  /* 0x0000040cff028984 */ /* 0x000fe80008000800 */
[----:B------:R-:W0:Y:S02]  /*3e90*/  @!P0 LDS R3, [R4] ;  /* 0x0000000004038984 */ /* 0x000e240000000800 */
[----:B0-----:R-:W-:-:S05]  /*3ea0*/  @!P0 FADD R3, R2, R3 ;  /* 0x0000000302038221 */ /* 0x001fca0000000000 */
[----:B------:R0:W-:Y:S01]  /*3eb0*/  @!P0 STS [R4], R3 ;  /* 0x0000000304008388 */ /* 0x0001e20000000800 */
[----:B------:R-:W-:Y:S01]  /*3ec0*/  BAR.SYNC.DEFER_BLOCKING 0x0 ;  /* 0x0000000000007b1d */ /* 0x000fe20000010000 */
[----:B------:R-:W-:-:S05]  /*3ed0*/  ISETP.NE.AND P0, PT, R19, RZ, PT ;  /* 0x000000ff1300720c */ /* 0x000fca0003f05270 */
[----:B------:R-:W3:Y:S08]  /*3ee0*/  LDS R2, [UR12] ;  /* 0x0000000cff027984 */ /* 0x000ef00008000800 */
[----:B0-----:R-:W-:Y:S05]  /*3ef0*/  @P0 BRA `(.L_x_29) ;  /* 0x0000000000440947 */ /* 0x001fea0003800000 */
[----:B------:R-:W-:Y:S01]  /*3f00*/  SHF.R.U32.HI R3, RZ, 0x2, R8 ;  /* 0x00000002ff037819 */ /* 0x000fe20000011608 */
[----:B------:R-:W-:Y:S02]  /*3f10*/  VIADD R6, R6, 0x587c5 ;  /* 0x000587c506067836 */ /* 0x000fe40000000000 */
[----:B------:R-:W-:Y:S01]  /*3f20*/  IMAD.MOV.U32 R21, RZ, RZ, 0x2f800000 ;  /* 0x2f800000ff157424 */ /* 0x000fe200078e00ff */
[----:B------:R-:W-:Y:S01]  /*3f30*/  LOP3.LUT R3, R3, R8, RZ, 0x3c, !PT ;  /* 0x0000000803037212 */ /* 0x000fe200078e3cff */
[----:B------:R-:W-:-:S04]  /*3f40*/  IMAD.SHL.U32 R8, R5, 0x10, RZ ;  /* 0x0000001005087824 */ /* 0x000fc800078e00ff */
[----:B------:R-:W-:-:S05]  /*3f50*/  IMAD.SHL.U32 R18, R3, 0x2, RZ ;  /* 0x0000000203127824 */ /* 0x000fca00078e00ff */
[----:B------:R-:W-:-:S04]  /*3f60*/  LOP3.LUT R8, R3, R18, R8, 0x96, !PT ;  /* 0x0000001203087212 */ /* 0x000fc800078e9608 */
[----:B------:R-:W-:-:S05]  /*3f70*/  LOP3.LUT R3, R8, R5, RZ, 0x3c, !PT ;  /* 0x0000000508037212 */ /* 0x000fca00078e3cff */
[----:B------:R-:W-:-:S05]  /*3f80*/  IMAD.IADD R8, R3, 0x1, R6 ;  /* 0x0000000103087824 */ /* 0x000fca00078e0206 */
[----:B------:R-:W-:-:S05]  /*3f90*/  I2FP.F32.U32 R8, R8 ;  /* 0x0000000800087245 */ /* 0x000fca0000201000 */
[----:B------:R-:W-:Y:S01]  /*3fa0*/  FFMA R18, R8, R21, 1.1641532182693481445e-10 ;  /* 0x2f00000008127423 */ /* 0x000fe20000000015 */
[----:B------:R-:W-:Y:S02]  /*3fb0*/  IMAD.MOV.U32 R8, RZ, RZ, R9 ;  /* 0x000000ffff087224 */ /* 0x000fe400078e0009 */
[----:B------:R-:W-:Y:S02]  /*3fc0*/  IMAD.MOV.U32 R9, RZ, RZ, R13 ;  /* 0x000000ffff097224 */ /* 0x000fe400078e000d */
[----:B------:R0:W-:Y:S01]  /*3fd0*/  STS [UR12+0xb64], R18 ;  /* 0x000b6412ff007988 */ /* 0x0001e2000800080c */
[----:B------:R-:W-:Y:S02]  /*3fe0*/  IMAD.MOV.U32 R13, RZ, RZ, R7 ;  /* 0x000000ffff0d7224 */ /* 0x000fe400078e0007 */
[----:B------:R-:W-:Y:S02]  /*3ff0*/  IMAD.MOV.U32 R7, RZ, RZ, R5 ;  /* 0x000000ffff077224 */ /* 0x000fe400078e0005 */
[----:B------:R-:W-:-:S07]  /*4000*/  IMAD.MOV.U32 R5, RZ, RZ, R3 ;  /* 0x000000ffff057224 */ /* 0x000fce00078e0003 */
.L_x_29:
[----:B------:R-:W-:Y:S05]  /*4010*/  BSYNC.RECONVERGENT B0 ;  /* 0x0000000000007941 */ /* 0x000fea0003800200 */
.L_x_28:
[----:B------:R-:W-:Y:S01]  /*4020*/  BAR.SYNC.DEFER_BLOCKING 0x0 ;  /* 0x0000000000007b1d */ /* 0x000fe20000010000 */
[C---:B-1-3--:R-:W-:Y:S01]  /*4030*/  FSETP.GEU.AND P0, PT, R17.reuse, R2, PT ;  /* 0x000000021100720b */ /* 0x04afe20003f0e000 */
[----:B------:R-:W-:-:S12]  /*4040*/  FADD R3, R17, -R2 ;  /* 0x8000000211037221 */ /* 0x000fd80000000000 */
[----:B------:R-:W-:Y:S05]  /*4050*/  @P0 BRA `(.L_x_30) ;  /* 0x0000000000280947 */ /* 0x000fea0003800000 */
[----:B------:R-:W1:Y:S01]  /*4060*/  LDS R2, [R30] ;  /* 0x000000001e027984 */ /* 0x000e620000000800 */
[----:B------:R-:W-:-:S04]  /*4070*/  ISETP.NE.AND P0, PT, R11, RZ, PT ;  /* 0x000000ff0b00720c */ /* 0x000fc80003f05270 */
[----:B------:R-:W-:-:S05]  /*4080*/  SEL R17, RZ, 0x1, P0 ;  /* 0x00000001ff117807 */ /* 0x000fca0000000000 */
[----:B------:R-:W-:Y:S01]  /*4090*/  IMAD.IADD R20, R17, 0x1, R20 ;  /* 0x0000000111147824 */ /* 0x000fe200078e0214 */
[----:B-1----:R-:W-:Y:S04]  /*40a0*/  STS [R33], R2 ;  /* 0x0000000221007388 */ /* 0x002fe80000000800 */
[----:B------:R-:W1:Y:S04]  /*40b0*/  LDS R3, [R29] ;  /* 0x000000001d037984 */ /* 0x000e680000000800 */
[----:B-1----:R-:W-:Y:S04]  /*40c0*/  STS [R32], R3 ;  /* 0x0000000320007388 */ /* 0x002fe80000000800 */
[----:B0-----:R-:W0:Y:S04]  /*40d0*/  LDS R18, [R28] ;  /* 0x000000001c127984 */ /* 0x001e280000000800 */
[----:B0-----:R0:W-:Y:S01]  /*40e0*/  STS [R31], R18 ;  /* 0x000000121f007388 */ /* 0x0011e20000000800 */
[----:B------:R-:W-:Y:S05]  /*40f0*/  BRA `(.L_x_31) ;  /* 0x00000000008c7947 */ /* 0x000fea0003800000 */
.L_x_30:
[----:B------:R-:W1:Y:S01]  /*4100*/  LDS R17, [UR12+0xb64] ;  /* 0x000b640cff117984 */ /* 0x000e620008000800 */
[----:B--2---:R-:W2:Y:S01]  /*4110*/  MUFU.RCP R21, R12 ;  /* 0x0000000c00157308 */ /* 0x004ea20000001000 */
[----:B------:R-:W-:Y:S07]  /*4120*/  BSSY.RECONVERGENT B0, `(.L_x_32) ;  /* 0x000000c000007945 */ /* 0x000fee0003800200 */
[----:B------:R-:W3:Y:S01]  /*4130*/  FCHK P0, -R3, R12 ;  /* 0x0000000c03007302 */ /* 0x000ee20000000100 */
[----:B--2---:R-:W-:-:S04]  /*4140*/  FFMA R2, -R12, R21, 1 ;  /* 0x3f8000000c027423 */ /* 0x004fc80000000115 */
[----:B------:R-:W-:-:S04]  /*4150*/  FFMA R2, R21, R2, R21 ;  /* 0x0000000215027223 */ /* 0x000fc80000000015 */
[----:B------:R-:W-:-:S04]  /*4160*/  FFMA R21, -R3, R2, RZ ;  /* 0x0000000203157223 */ /* 0x000fc800000001ff */
[----:B0-----:R-:W-:-:S04]  /*4170*/  FFMA R18, -R12, R21, -R3 ;  /* 0x000000150c127223 */ /* 0x001fc80000000903 */
[----:B------:R-:W-:Y:S01]  /*4180*/  FFMA R2, R2, R18, R21 ;  /* 0x0000001202027223 */ /* 0x000fe20000000015 */
[----:B---3--:R-:W-:Y:S06]  /*4190*/  @!P0 BRA `(.L_x_33) ;  /* 0x0000000000108947 */ /* 0x008fec0003800000 */
[----:B------:R-:W-:Y:S01]  /*41a0*/  FADD R3, -R3, -RZ ;  /* 0x800000ff03037221 */ /* 0x000fe20000000100 */
[----:B------:R-:W-:-:S07]  /*41b0*/  MOV R18, 0x41d0 ;  /* 0x000041d000127802 */ /* 0x000fce0000000f00 */
[----:B-1----:R-:W-:Y:S05]  /*41c0*/  CALL.REL.NOINC `($__internal_2_$__cuda_sm3x_div_rn_noftz_f32_slowpath) ;  /* 0x0000000c00a07944 */ /* 0x002fea0003c00000 */
[----:B------:R-:W-:-:S07]  /*41d0*/  IMAD.MOV.U32 R2, RZ, RZ, R21 ;  /* 0x000000ffff027224 */ /* 0x000fce00078e0015 */
.L_x_33:
[----:B------:R-:W-:Y:S05]  /*41e0*/  BSYNC.RECONVERGENT B0 ;  /* 0x0000000000007941 */ /* 0x000fea0003800200 */
.L_x_32:
[----:B------:R-:W-:Y:S01]  /*41f0*/  IMAD.MOV.U32 R3, RZ, RZ, 0x3bbb989d ;  /* 0x3bbb989dff037424 */ /* 0x000fe200078e00ff */
[----:B------:R-:W-:Y:S01]  /*4200*/  ISETP.NE.AND P1, PT, R11, RZ, PT ;  /* 0x000000ff0b00720c */ /* 0x000fe20003f25270 */
[----:B------:R-:W-:Y:S02]  /*4210*/  IMAD.MOV.U32 R18, RZ, RZ, 0x437c0000 ;  /* 0x437c0000ff127424 */ /* 0x000fe400078e00ff */
[----:B------:R-:W-:-:S04]  /*4220*/  FFMA.SAT R3, R2, R3, 0.5 ;  /* 0x3f00000002037423 */ /* 0x000fc80000002003 */
[----:B------:R-:W-:-:S04]  /*4230*/  FFMA.RM R3, R3, R18, 12582913 ;  /* 0x4b40000103037423 */ /* 0x000fc80000004012 */
[C---:B------:R-:W-:Y:S01]  /*4240*/  FADD R21, R3.reuse, -12583039 ;  /* 0xcb40007f03157421 */ /* 0x040fe20000000000 */
[----:B------:R-:W-:-:S03]  /*4250*/  IMAD.SHL.U32 R3, R3, 0x800000, RZ ;  /* 0x0080000003037824 */ /* 0x000fc600078e00ff */
[----:B------:R-:W-:-:S04]  /*4260*/  FFMA R21, R2, 1.4426950216293334961, -R21 ;  /* 0x3fb8aa3b02157823 */ /* 0x000fc80000000815 */
[----:B------:R-:W-:-:S04]  /*4270*/  FFMA R21, R2, 1.925963033500011079e-08, R21 ;  /* 0x32a5706002157823 */ /* 0x000fc80000000015 */
[----:B------:R-:W0:Y:S02]  /*4280*/  MUFU.EX2 R2, R21 ;  /* 0x0000001500027308 */ /* 0x000e240000000800 */
[----:B0-----:R-:W-:-:S05]  /*4290*/  FMUL R2, R3, R2 ;  /* 0x0000000203027220 */ /* 0x001fca0000400000 */
[----:B-1----:R-:W-:Y:S02]  /*42a0*/  FSETP.GEU.AND P0, PT, R17, R2, PT ;  /* 0x000000021100720b */ /* 0x002fe40003f0e000 */
[----:B------:R-:W-:-:S11]  /*42b0*/  SEL R17, RZ, 0x1, P1 ;  /* 0x00000001ff117807 */ /* 0x000fd60000800000 */
[----:B------:R-:W0:Y:S01]  /*42c0*/  @!P0 LDS R2, [R30] ;  /* 0x000000001e028984 */ /* 0x000e220000000800 */
[----:B------:R-:W-:-:S03]  /*42d0*/  @!P0 IMAD.IADD R20, R17, 0x1, R20 ;  /* 0x0000000111148824 */ /* 0x000fc600078e0214 */
[----:B0-----:R-:W-:Y:S04]  /*42e0*/  @!P0 STS [R33], R2 ;  /* 0x0000000221008388 */ /* 0x001fe80000000800 */
[----:B------:R-:W0:Y:S04]  /*42f0*/  @!P0 LDS R3, [R29] ;  /* 0x000000001d038984 */ /* 0x000e280000000800 */
[----:B0-----:R-:W-:Y:S04]  /*4300*/  @!P0 STS [R32], R3 ;  /* 0x0000000320008388 */ /* 0x001fe80000000800 */
[----:B------:R-:W0:Y:S04]  /*4310*/  @!P0 LDS R18, [R28] ;  /* 0x000000001c128984 */ /* 0x000e280000000800 */
[----:B0-----:R1:W-:Y:S02]  /*4320*/  @!P0 STS [R31], R18 ;  /* 0x000000121f008388 */ /* 0x0013e40000000800 */
.L_x_31:
[----:B------:R-:W-:Y:S01]  /*4330*/  BAR.SYNC.DEFER_BLOCKING 0x0 ;  /* 0x0000000000007b1d */ /* 0x000fe20000010000 */
[----:B------:R-:W-:Y:S01]  /*4340*/  UIADD3 UR5, UPT, UPT, UR5, 0x1, URZ ;  /* 0x0000000105057890 */ /* 0x000fe2000fffe0ff */
[----:B------:R-:W-:Y:S01]  /*4350*/  VIADD R19, R19, 0x1 ;  /* 0x0000000113137836 */ /* 0x000fe20000000000 */
[----:B------:R-:W-:Y:S02]  /*4360*/  UIADD3 UR6, UPT, UPT, UR6, 0x4, URZ ;  /* 0x0000000406067890 */ /* 0x000fe4000fffe0ff */
[----:B------:R-:W-:Y:S02]  /*4370*/  UISETP.NE.AND UP0, UPT, UR5, 0x64, UPT ;  /* 0x000000640500788c */ /* 0x000fe4000bf05270 */
[----:B------:R-:W-:Y:S02]  /*4380*/  UIADD3 UR7, UPT, UPT, UR7, 0x4, URZ ;  /* 0x0000000407077890 */ /* 0x000fe4000fffe0ff */
[----:B------:R-:W-:Y:S02]  /*4390*/  UIADD3 UR8, UPT, UPT, UR8, 0x4, URZ ;  /* 0x0000000408087890 */ /* 0x000fe4000fffe0ff */
[----:B------:R-:W-:-:S02]  /*43a0*/  UIADD3 UR9, UPT, UPT, UR9, 0x4, URZ ;  /* 0x0000000409097890 */ /* 0x000fc4000fffe0ff */
[----:B------:R-:W-:Y:S02]  /*43b0*/  UIADD3 UR10, UPT, UPT, UR10, 0x4, URZ ;  /* 0x000000040a0a7890 */ /* 0x000fe4000fffe0ff */
[----:B------:R-:W-:Y:S01]  /*43c0*/  UIADD3 UR11, UPT, UPT, UR11, 0x4, URZ ;  /* 0x000000040b0b7890 */ /* 0x000fe2000fffe0ff */
[----:B------:R-:W-:Y:S11]  /*43d0*/  BRA.U UP0, `(.L_x_34) ;  /* 0xfffffff100247547 */ /* 0x000ff6000b83ffff */
[----:B------:R-:W3:Y:S01]  /*43e0*/  MUFU.RCP64H R3, 100 ;  /* 0x4059000000037908 */ /* 0x000ee20000001800 */
[----:B01----:R-:W-:Y:S01]  /*43f0*/  IMAD.MOV.U32 R18, RZ, RZ, 0x0 ;  /* 0x00000000ff127424 */ /* 0x003fe200078e00ff */
[----:B------:R-:W-:Y:S01]  /*4400*/  BSSY.RECONVERGENT B0, `(.L_x_35) ;  /* 0x0000016000007945 */ /* 0x000fe20003800200 */
[----:B------:R-:W-:Y:S02]  /*4410*/  IMAD.MOV.U32 R19, RZ, RZ, 0x40590000 ;  /* 0x40590000ff137424 */ /* 0x000fe400078e00ff */
[----:B------:R-:W-:-:S06]  /*4420*/  IMAD.MOV.U32 R2, RZ, RZ, 0x1 ;  /* 0x00000001ff027424 */ /* 0x000fcc00078e00ff */
[----:B---3--:R-:W-:-:S08]  /*4430*/  DFMA R14, R2, -R18, 1 ;  /* 0x3ff00000020e742b */ /* 0x008fd00000000812 */
[----:B------:R-:W-:-:S08]  /*4440*/  DFMA R14, R14, R14, R14 ;  /* 0x0000000e0e0e722b */ /* 0x000fd0000000000e */
[----:B------:R-:W-:Y:S01]  /*4450*/  DFMA R14, R2, R14, R2 ;  /* 0x0000000e020e722b */ /* 0x000fe20000000002 */
[----:B------:R-:W0:Y:S07]  /*4460*/  I2F.F64 R2, R20 ;  /* 0x0000001400027312 */ /* 0x000e2e0000201c00 */
[----:B------:R-:W-:-:S08]  /*4470*/  DFMA R18, R14, -R18, 1 ;  /* 0x3ff000000e12742b */ /* 0x000fd00000000812 */
[----:B------:R-:W-:Y:S01]  /*4480*/  DFMA R18, R14, R18, R14 ;  /* 0x000000120e12722b */ /* 0x000fe2000000000e */
[----:B0-----:R-:W-:-:S07]  /*4490*/  FSETP.GEU.AND P1, PT, |R3|, 6.5827683646048100446e-37, PT ;  /* 0x036000000300780b */ /* 0x001fce0003f2e200 */
[----:B------:R-:W-:-:S08]  /*44a0*/  DMUL R16, R2, R18 ;  /* 0x0000001202107228 */ /* 0x000fd00000000000 */
[----:B------:R-:W-:-:S08]  /*44b0*/  DFMA R14, R16, -100, R2 ;  /* 0xc0590000100e782b */ /* 0x000fd00000000002 */
[----:B------:R-:W-:-:S10]  /*44c0*/  DFMA R14, R18, R14, R16 ;  /* 0x0000000e120e722b */ /* 0x000fd40000000010 */
[----:B------:R-:W-:-:S05]  /*44d0*/  FFMA R16, RZ, 3.390625, R15 ;  /* 0x40590000ff107823 */ /* 0x000fca000000000f */
[----:B------:R-:W-:-:S13]  /*44e0*/  FSETP.GT.AND P0, PT, |R16|, 1.469367938527859385e-39, PT ;  /* 0x001000001000780b */ /* 0x000fda0003f04200 */
[----:B------:R-:W-:Y:S05]  /*44f0*/  @P0 BRA P1, `(.L_x_36) ;  /* 0x0000000000180947 */ /* 0x000fea0000800000 */
[----:B------:R-:W-:Y:S01]  /*4500*/  IMAD.MOV.U32 R18, RZ, RZ, R2 ;  /* 0x000000ffff127224 */ /* 0x000fe200078e0002 */
[----:B------:R-:W-:Y:S01]  /*4510*/  MOV R34, 0x4560 ;  /* 0x0000456000227802 */ /* 0x000fe20000000f00 */
[----:B------:R-:W-:Y:S02]  /*4520*/  IMAD.MOV.U32 R19, RZ, RZ, R3 ;  /* 0x000000ffff137224 */ /* 0x000fe400078e0003 */
[----:B------:R-:W-:Y:S02]  /*4530*/  IMAD.MOV.U32 R16, RZ, RZ, RZ ;  /* 0x000000ffff107224 */ /* 0x000fe400078e00ff */
[----:B------:R-:W-:-:S07]  /*4540*/  IMAD.MOV.U32 R17, RZ, RZ, 0x40590000 ;  /* 0x40590000ff117424 */ /* 0x000fce00078e00ff */
[----:B--2---:R-:W-:Y:S05]  /*4550*/  CALL.REL.NOINC `($__internal_0_$__cuda_sm20_div_rn_f64_full) ;  /* 0x00000000006c7944 */ /* 0x004fea0003c00000 */
.L_x_36:
[----:B------:R-:W-:Y:S05]  /*4560*/  BSYNC.RECONVERGENT B0 ;  /* 0x0000000000007941 */ /* 0x000fea0003800200 */
.L_x_35:
[----:B------:R-:W0:Y:S02]  /*4570*/  F2F.F64.F32 R2, R10 ;  /* 0x0000000a00027310 */ /* 0x000e240000201800 */
[----:B0-----:R-:W-:Y:S01]  /*4580*/  DADD R14, R2, R14 ;  /* 0x00000000020e7229 */ /* 0x001fe2000000000e */
[----:B------:R-:W-:Y:S02]  /*4590*/  IMAD.MOV.U32 R3, RZ, RZ, R5 ;  /* 0x000000ffff037224 */ /* 0x000fe400078e0005 */
[----:B------:R-:W-:-:S03]  /*45a0*/  IMAD.MOV.U32 R2, RZ, RZ, R7 ;  /* 0x000000ffff027224 */ /* 0x000fc600078e0007 */
[----:B------:R0:W3:Y:S01]  /*45b0*/  F2F.F32.F64 R10, R14 ;  /* 0x0000000e000a7310 */ /* 0x0000e20000301000 */
[----:B------:R-:W-:Y:S01]  /*45c0*/  IMAD.MOV.U32 R5, RZ, RZ, R13 ;  /* 0x000000ffff057224 */ /* 0x000fe200078e000d */
[----:B------:R-:W-:Y:S06]  /*45d0*/  BRA.U UP1, `(.L_x_37) ;  /* 0xffffffe9010c7547 */ /* 0x000fec000b83ffff */
[----:B------:R-:W1:Y:S01]  /*45e0*/  LDS R33, [R33] ;  /* 0x0000000021217984 */ /* 0x000e620000000800 */
[----:B------:R-:W4:Y:S01]  /*45f0*/  LDC.64 R2, c[0x0][0x380] ;  /* 0x0000e000ff027b82 */ /* 0x000f220000000a00 */
[----:B------:R-:W-:Y:S01]  /*4600*/  ISETP.NE.AND P0, PT, R11, RZ, PT ;  /* 0x000000ff0b00720c */ /* 0x000fe20003f05270 */
[----:B------:R-:W-:Y:S01]  /*4610*/  IMAD R9, R0, 0x64, R11 ;  /* 0x0000006400097824 */ /* 0x000fe200078e020b */
[----:B------:R-:W5:Y:S04]  /*4620*/  LDS R13, [R32] ;  /* 0x00000000200d7984 */ /* 0x000f680000000800 */
[----:B------:R-:W2:Y:S01]  /*4630*/  LDS R31, [R31] ;  /* 0x000000001f1f7984 */ /* 0x000ea20000000800 */
[----:B------:R-:W0:Y:S08]  /*4640*/  LDC.64 R4, c[0x0][0x388] ;  /* 0x0000e200ff047b82 */ /* 0x000e300000000a00 */
[----:B------:R-:W3:Y:S01]  /*4650*/  LDC.64 R6, c[0x0][0x390] ;  /* 0x0000e400ff067b82 */ /* 0x000ee20000000a00 */
[----:B----4-:R-:W-:-:S04]  /*4660*/  IMAD.WIDE R2, R9, 0x4, R2 ;  /* 0x0000000409027825 */ /* 0x010fc800078e0202 */
[C---:B0-----:R-:W-:Y:S01]  /*4670*/  IMAD.WIDE R4, R9.reuse, 0x4, R4 ;  /* 0x0000000409047825 */ /* 0x041fe200078e0204 */
[----:B-1----:R0:W-:Y:S03]  /*4680*/  STG.E desc[UR14][R2.64], R33 ;  /* 0x0000002102007986 */ /* 0x0021e6000c10190e */
[----:B---3--:R-:W-:Y:S01]  /*4690*/  IMAD.WIDE R6, R9, 0x4, R6 ;  /* 0x0000000409067825 */ /* 0x008fe200078e0206 */
[----:B-----5:R0:W-:Y:S04]  /*46a0*/  STG.E desc[UR14][R4.64], R13 ;  /* 0x0000000d04007986 */ /* 0x0201e8000c10190e */
[----:B--2---:R0:W-:Y:S01]  /*46b0*/  STG.E desc[UR14][R6.64], R31 ;  /* 0x0000001f06007986 */ /* 0x0041e2000c10190e */
[----:B------:R-:W-:Y:S05]  /*46c0*/  @P0 EXIT ;  /* 0x000000000000094d */ /* 0x000fea0003800000 */
[----:B0-----:R-:W0:Y:S02]  /*46d0*/  LDC.64 R2, c[0x0][0x398] ;  /* 0x0000e600ff027b82 */ /* 0x001e240000000a00 */
[----:B0-----:R-:W-:-:S05]  /*46e0*/  IMAD.WIDE.U32 R2, R0, 0x4, R2 ;  /* 0x0000000400027825 */ /* 0x001fca00078e0002 */
[----:B------:R-:W-:Y:S01]  /*46f0*/  STG.E desc[UR14][R2.64], R10 ;  /* 0x0000000a02007986 */ /* 0x000fe2000c10190e */
[----:B------:R-:W-:Y:S05]  /*4700*/  EXIT ;  /* 0x000000000000794d */ /* 0x000fea0003800000 */
        .weak           $__internal_0_$__cuda_sm20_div_rn_f64_full
        .type           $__internal_0_$__cuda_sm20_div_rn_f64_full,@function
        .size           $__internal_0_$__cuda_sm20_div_rn_f64_full,($__internal_1_$__cuda_sm20_rcp_rn_f32_slowpath - $__internal_0_$__cuda_sm20_div_rn_f64_full)
$__internal_0_$__cuda_sm20_div_rn_f64_full:
[C---:B------:R-:W-:Y:S01]  /*4710*/  FSETP.GEU.AND P0, PT, |R17|.reuse, 1.469367938527859385e-39, PT ;  /* 0x001000001100780b */ /* 0x040fe20003f0e200 */
[----:B------:R-:W-:Y:S01]  /*4720*/  IMAD.MOV.U32 R20, RZ, RZ, 0x1 ;  /* 0x00000001ff147424 */ /* 0x000fe200078e00ff */
[----:B------:R-:W-:Y:S01]  /*4730*/  LOP3.LUT R14, R17, 0x800fffff, RZ, 0xc0, !PT ;  /* 0x800fffff110e7812 */ /* 0x000fe200078ec0ff */
[----:B------:R-:W-:Y:S01]  /*4740*/  BSSY.RECONVERGENT B1, `(.L_x_38) ;  /* 0x0000055000017945 */ /* 0x000fe20003800200 */
[C---:B------:R-:W-:Y:S02]  /*4750*/  FSETP.GEU.AND P2, PT, |R19|.reuse, 1.469367938527859385e-39, PT ;  /* 0x001000001300780b */ /* 0x040fe40003f4e200 */
[----:B------:R-:W-:Y:S01]  /*4760*/  LOP3.LUT R15, R14, 0x3ff00000, RZ, 0xfc, !PT ;  /* 0x3ff000000e0f7812 */ /* 0x000fe200078efcff */
[----:B------:R-:W-:Y:S01]  /*4770*/  IMAD.MOV.U32 R14, RZ, RZ, R16 ;  /* 0x000000ffff0e7224 */ /* 0x000fe200078e0010 */
[----:B------:R-:W-:Y:S02]  /*4780*/  LOP3.LUT R35, R19, 0x7ff00000, RZ, 0xc0, !PT ;  /* 0x7ff0000013237812 */ /* 0x000fe400078ec0ff */
[----:B------:R-:W-:-:S02]  /*4790*/  LOP3.LUT R37, R17, 0x7ff00000, RZ, 0xc0, !PT ;  /* 0x7ff0000011257812 */ /* 0x000fc400078ec0ff */
[----:B------:R-:W-:Y:S01]  /*47a0*/  LOP3.LUT R36, R19, 0x7ff00000, RZ, 0xc0, !PT ;  /* 0x7ff0000013247812 */ /* 0x000fe200078ec0ff */
[----:B------:R-:W-:-:S03]  /*47b0*/  @!P0 DMUL R14, R16, 8.98846567431157953865e+307 ;  /* 0x7fe00000100e8828 */ /* 0x000fc60000000000 */
[----:B------:R-:W-:Y:S02]  /*47c0*/  ISETP.GE.U32.AND P1, PT, R36, R37, PT ;  /* 0x000000252400720c */ /* 0x000fe40003f26070 */
[----:B------:R-:W-:Y:S01]  /*47d0*/  @!P2 LOP3.LUT R22, R17, 0x7ff00000, RZ, 0xc0, !PT ;  /* 0x7ff000001116a812 */ /* 0x000fe200078ec0ff */
[----:B------:R-:W0:Y:S03]  /*47e0*/  MUFU.RCP64H R21, R15 ;  /* 0x0000000f00157308 */ /* 0x000e260000001800 */
[----:B------:R-:W-:Y:S01]  /*47f0*/  @!P2 ISETP.GE.U32.AND P3, PT, R35, R22, PT ;  /* 0x000000162300a20c */ /* 0x000fe20003f66070 */
[----:B------:R-:W-:Y:S01]  /*4800*/  IMAD.MOV.U32 R22, RZ, RZ, 0x1ca00000 ;  /* 0x1ca00000ff167424 */ /* 0x000fe200078e00ff */
[----:B------:R-:W-:-:S04]  /*4810*/  @!P0 LOP3.LUT R37, R15, 0x7ff00000, RZ, 0xc0, !PT ;  /* 0x7ff000000f258812 */ /* 0x000fc800078ec0ff */
[----:B------:R-:W-:-:S04]  /*4820*/  @!P2 SEL R23, R22, 0x63400000, !P3 ;  /* 0x634000001617a807 */ /* 0x000fc80005800000 */
[----:B------:R-:W-:Y:S01]  /*4830*/  @!P2 LOP3.LUT R26, R23, 0x80000000, R19, 0xf8, !PT ;  /* 0x80000000171aa812 */ /* 0x000fe200078ef813 */
[----:B0-----:R-:W-:-:S03]  /*4840*/  DFMA R24, R20, -R14, 1 ;  /* 0x3ff000001418742b */ /* 0x001fc6000000080e */
[----:B------:R-:W-:Y:S01]  /*4850*/  @!P2 LOP3.LUT R27, R26, 0x100000, RZ, 0xfc, !PT ;  /* 0x001000001a1ba812 */ /* 0x000fe200078efcff */
[----:B------:R-:W-:-:S04]  /*4860*/  @!P2 IMAD.MOV.U32 R26, RZ, RZ, RZ ;  /* 0x000000ffff1aa224 */ /* 0x000fc800078e00ff */
[----:B------:R-:W-:-:S08]  /*4870*/  DFMA R24, R24, R24, R24 ;  /* 0x000000181818722b */ /* 0x000fd00000000018 */
[----:B------:R-:W-:Y:S01]  /*4880*/  DFMA R24, R20, R24, R20 ;  /* 0x000000181418722b */ /* 0x000fe20000000014 */
[----:B------:R-:W-:Y:S01]  /*4890*/  SEL R21, R22, 0x63400000, !P1 ;  /* 0x6340000016157807 */ /* 0x000fe20004800000 */
[----:B------:R-:W-:-:S03]  /*48a0*/  IMAD.MOV.U32 R20, RZ, RZ, R18 ;  /* 0x000000ffff147224 */ /* 0x000fc600078e0012 */
[----:B------:R-:W-:-:S03]  /*48b0*/  LOP3.LUT R21, R21, 0x800fffff, R19, 0xf8, !PT ;  /* 0x800fffff15157812 */ /* 0x000fc600078ef813 */
[----:B------:R-:W-:-:S03]  /*48c0*/  DFMA R22, R24, -R14, 1 ;  /* 0x3ff000001816742b */ /* 0x000fc6000000080e */
[----:B------:R-:W-:-:S05]  /*48d0*/  @!P2 DFMA R20, R20, 2, -R26 ;  /* 0x400000001414a82b */ /* 0x000fca000000081a */
[----:B------:R-:W-:-:S05]  /*48e0*/  DFMA R22, R24, R22, R24 ;  /* 0x000000161816722b */ /* 0x000fca0000000018 */
[----:B------:R-:W-:-:S03]  /*48f0*/  @!P2 LOP3.LUT R36, R21, 0x7ff00000, RZ, 0xc0, !PT ;  /* 0x7ff000001524a812 */ /* 0x000fc600078ec0ff */
[----:B------:R-:W-:-:S08]  /*4900*/  DMUL R24, R22, R20 ;  /* 0x0000001416187228 */ /* 0x000fd00000000000 */
[----:B------:R-:W-:-:S08]  /*4910*/  DFMA R26, R24, -R14, R20 ;  /* 0x8000000e181a722b */ /* 0x000fd00000000014 */
[----:B------:R-:W-:Y:S01]  /*4920*/  DFMA R26, R22, R26, R24 ;  /* 0x0000001a161a722b */ /* 0x000fe20000000018 */
[----:B------:R-:W-:-:S05]  /*4930*/  VIADD R22, R36, 0xffffffff ;  /* 0xffffffff24167836 */ /* 0x000fca0000000000 */
[----:B------:R-:W-:Y:S01]  /*4940*/  ISETP.GT.U32.AND P0, PT, R22, 0x7feffffe, PT ;  /* 0x7feffffe1600780c */ /* 0x000fe20003f04070 */
[----:B------:R-:W-:-:S05]  /*4950*/  VIADD R22, R37, 0xffffffff ;  /* 0xffffffff25167836 */ /* 0x000fca0000000000 */
[----:B------:R-:W-:-:S13]  /*4960*/  ISETP.GT.U32.OR P0, PT, R22, 0x7feffffe, P0 ;  /* 0x7feffffe1600780c */ /* 0x000fda0000704470 */
[----:B------:R-:W-:Y:S05]  /*4970*/  @P0 BRA `(.L_x_39) ;  /* 0x0000000000700947 */ /* 0x000fea0003800000 */
[----:B------:R-:W-:Y:S01]  /*4980*/  LOP3.LUT R22, R17, 0x7ff00000, RZ, 0xc0, !PT ;  /* 0x7ff0000011167812 */ /* 0x000fe200078ec0ff */
[----:B------:R-:W-:-:S03]  /*4990*/  IMAD.MOV.U32 R19, RZ, RZ, 0x1ca00000 ;  /* 0x1ca00000ff137424 */ /* 0x000fc600078e00ff */
[CC--:B------:R-:W-:Y:S02]  /*49a0*/  VIADDMNMX R18, R35.reuse, -R22.reuse, 0xb9600000, !PT ;  /* 0xb960000023127446 */ /* 0x0c0fe40007800916 */
[----:B------:R-:W-:Y:S02]  /*49b0*/  ISETP.GE.U32.AND P0, PT, R35, R22, PT ;  /* 0x000000162300720c */ /* 0x000fe40003f06070 */
[----:B------:R-:W-:Y:S02]  /*49c0*/  VIMNMX R18, PT, PT, R18, 0x46a00000, PT ;  /* 0x46a0000012127848 */ /* 0x000fe40003fe0100 */
[----:B------:R-:W-:-:S05]  /*49d0*/  SEL R19, R19, 0x63400000, !P0 ;  /* 0x6340000013137807 */ /* 0x000fca0004000000 */
[----:B------:R-:W-:Y:S02]  /*49e0*/  IMAD.IADD R24, R18, 0x1, -R19 ;  /* 0x0000000112187824 */ /* 0x000fe400078e0a13 */
[----:B------:R-:W-:Y:S02]  /*49f0*/  IMAD.MOV.U32 R18, RZ, RZ, RZ ;  /* 0x000000ffff127224 */ /* 0x000fe400078e00ff */
[----:B------:R-:W-:-:S06]  /*4a00*/  VIADD R19, R24, 0x7fe00000 ;  /* 0x7fe0000018137836 */ /* 0x000fcc0000000000 */
[----:B------:R-:W-:-:S10]  /*4a10*/  DMUL R22, R26, R18 ;  /* 0x000000121a167228 */ /* 0x000fd40000000000 */
[----:B------:R-:W-:-:S13]  /*4a20*/  FSETP.GTU.AND P0, PT, |R23|, 1.469367938527859385e-39, PT ;  /* 0x001000001700780b */ /* 0x000fda0003f0c200 */
[----:B------:R-:W-:Y:S05]  /*4a30*/  @P0 BRA `(.L_x_40) ;  /* 0x0000000000940947 */ /* 0x000fea0003800000 */
[----:B------:R-:W-:Y:S01]  /*4a40*/  DFMA R14, R26, -R14, R20 ;  /* 0x8000000e1a0e722b */ /* 0x000fe20000000014 */
[----:B------:R-:W-:-:S09]  /*4a50*/  IMAD.MOV.U32 R18, RZ, RZ, RZ ;  /* 0x000000ffff127224 */ /* 0x000fd200078e00ff */
[C---:B------:R-:W-:Y:S02]  /*4a60*/  FSETP.NEU.AND P0, PT, R15.reuse, RZ, PT ;  /* 0x000000ff0f00720b */ /* 0x040fe40003f0d000 */
[----:B------:R-:W-:-:S04]  /*4a70*/  LOP3.LUT R17, R15, 0x80000000, R17, 0x48, !PT ;  /* 0x800000000f117812 */ /* 0x000fc800078e4811 */
[----:B------:R-:W-:-:S07]  /*4a80*/  LOP3.LUT R19, R17, R19, RZ, 0xfc, !PT ;  /* 0x0000001311137212 */ /* 0x000fce00078efcff */
[----:B------:R-:W-:Y:S05]  /*4a90*/  @!P0 BRA `(.L_x_40) ;  /* 0x00000000007c8947 */ /* 0x000fea0003800000 */
[----:B------:R-:W-:Y:S01]  /*4aa0*/  IMAD.MOV R15, RZ, RZ, -R24 ;  /* 0x000000ffff0f7224 */ /* 0x000fe200078e0a18 */
[----:B------:R-:W-:Y:S01]  /*4ab0*/  DMUL.RP R18, R26, R18 ;  /* 0x000000121a127228 */ /* 0x000fe20000008000 */
[----:B------:R-:W-:-:S06]  /*4ac0*/  IMAD.MOV.U32 R14, RZ, RZ, RZ ;  /* 0x000000ffff0e7224 */ /* 0x000fcc00078e00ff */
[----:B------:R-:W-:-:S03]  /*4ad0*/  DFMA R14, R22, -R14, R26 ;  /* 0x8000000e160e722b */ /* 0x000fc6000000001a */
[----:B------:R-:W-:-:S03]  /*4ae0*/  LOP3.LUT R17, R19, R17, RZ, 0x3c, !PT ;  /* 0x0000001113117212 */ /* 0x000fc600078e3cff */
[----:B------:R-:W-:-:S04]  /*4af0*/  IADD3 R14, PT, PT, -R24, -0x43300000, RZ ;  /* 0xbcd00000180e7810 */ /* 0x000fc80007ffe1ff */
[----:B------:R-:W-:-:S04]  /*4b00*/  FSETP.NEU.AND P0, PT, |R15|, R14, PT ;  /* 0x0000000e0f00720b */ /* 0x000fc80003f0d200 */
[----:B------:R-:W-:Y:S02]  /*4b10*/  FSEL R22, R18, R22, !P0 ;  /* 0x0000001612167208 */ /* 0x000fe40004000000 */
[----:B------:R-:W-:Y:S01]  /*4b20*/  FSEL R23, R17, R23, !P0 ;  /* 0x0000001711177208 */ /* 0x000fe20004000000 */
[----:B------:R-:W-:Y:S06]  /*4b30*/  BRA `(.L_x_40) ;  /* 0x0000000000547947 */ /* 0x000fec0003800000 */
.L_x_39:
[----:B------:R-:W-:-:S14]  /*4b40*/  DSETP.NAN.AND P0, PT, R18, R18, PT ;  /* 0x000000121200722a */ /* 0x000fdc0003f08000 */
[----:B------:R-:W-:Y:S05]  /*4b50*/  @P0 BRA `(.L_x_41) ;  /* 0x0000000000440947 */ /* 0x000fea0003800000 */
[----:B------:R-:W-:-:S14]  /*4b60*/  DSETP.NAN.AND P0, PT, R16, R16, PT ;  /* 0x000000101000722a */ /* 0x000fdc0003f08000 */
[----:B------:R-:W-:Y:S05]  /*4b70*/  @P0 BRA `(.L_x_42) ;  /* 0x0000000000300947 */ /* 0x000fea0003800000 */
[----:B------:R-:W-:Y:S01]  /*4b80*/  ISETP.NE.AND P0, PT, R36, R37, PT ;  /* 0x000000252400720c */ /* 0x000fe20003f05270 */
[----:B------:R-:W-:Y:S02]  /*4b90*/  IMAD.MOV.U32 R22, RZ, RZ, 0x0 ;  /* 0x00000000ff167424 */ /* 0x000fe400078e00ff */
[----:B------:R-:W-:-:S10]  /*4ba0*/  IMAD.MOV.U32 R23, RZ, RZ, -0x80000 ;  /* 0xfff80000ff177424 */ /* 0x000fd400078e00ff */
[----:B------:R-:W-:Y:S05]  /*4bb0*/  @!P0 BRA `(.L_x_40) ;  /* 0x0000000000348947 */ /* 0x000fea0003800000 */
[----:B------:R-:W-:Y:S02]  /*4bc0*/  ISETP.NE.AND P0, PT, R36, 0x7ff00000, PT ;  /* 0x7ff000002400780c */ /* 0x000fe40003f05270 */
[----:B------:R-:W-:Y:S02]  /*4bd0*/  LOP3.LUT R23, R19, 0x80000000, R17, 0x48, !PT ;  /* 0x8000000013177812 */ /* 0x000fe400078e4811 */
[----:B------:R-:W-:-:S13]  /*4be0*/  ISETP.EQ.OR P0, PT, R37, RZ, !P0 ;  /* 0x000000ff2500720c */ /* 0x000fda0004702670 */
[----:B------:R-:W-:Y:S01]  /*4bf0*/  @P0 LOP3.LUT R14, R23, 0x7ff00000, RZ, 0xfc, !PT ;  /* 0x7ff00000170e0812 */ /* 0x000fe200078efcff */
[----:B------:R-:W-:Y:S02]  /*4c00*/  @!P0 IMAD.MOV.U32 R22, RZ, RZ, RZ ;  /* 0x000000ffff168224 */ /* 0x000fe400078e00ff */
[----:B------:R-:W-:Y:S02]  /*4c10*/  @P0 IMAD.MOV.U32 R22, RZ, RZ, RZ ;  /* 0x000000ffff160224 */ /* 0x000fe400078e00ff */
[----:B------:R-:W-:Y:S01]  /*4c20*/  @P0 IMAD.MOV.U32 R23, RZ, RZ, R14 ;  /* 0x000000ffff170224 */ /* 0x000fe200078e000e */
[----:B------:R-:W-:Y:S06]  /*4c30*/  BRA `(.L_x_40) ;  /* 0x0000000000147947 */ /* 0x000fec0003800000 */
.L_x_42:
[----:B------:R-:W-:Y:S01]  /*4c40*/  LOP3.LUT R23, R17, 0x80000, RZ, 0xfc, !PT ;  /* 0x0008000011177812 */ /* 0x000fe200078efcff */
[----:B------:R-:W-:Y:S01]  /*4c50*/  IMAD.MOV.U32 R22, RZ, RZ, R16 ;  /* 0x000000ffff167224 */ /* 0x000fe200078e0010 */
[----:B------:R-:W-:Y:S06]  /*4c60*/  BRA `(.L_x_40) ;  /* 0x0000000000087947 */ /* 0x000fec0003800000 */
.L_x_41:
[----:B------:R-:W-:Y:S01]  /*4c70*/  LOP3.LUT R23, R19, 0x80000, RZ, 0xfc, !PT ;  /* 0x0008000013177812 */ /* 0x000fe200078efcff */
[----:B------:R-:W-:-:S07]  /*4c80*/  IMAD.MOV.U32 R22, RZ, RZ, R18 ;  /* 0x000000ffff167224 */ /* 0x000fce00078e0012 */
.L_x_40:
[----:B------:R-:W-:Y:S05]  /*4c90*/  BSYNC.RECONVERGENT B1 ;  /* 0x0000000000017941 */ /* 0x000fea0003800200 */
.L_x_38:
[----:B------:R-:W-:Y:S02]  /*4ca0*/  IMAD.MOV.U32 R35, RZ, RZ, 0x0 ;  /* 0x00000000ff237424 */ /* 0x000fe400078e00ff */
[----:B------:R-:W-:Y:S02]  /*4cb0*/  IMAD.MOV.U32 R14, RZ, RZ, R22 ;  /* 0x000000ffff0e7224 */ /* 0x000fe400078e0016 */
[----:B------:R-:W-:Y:S01]  /*4cc0*/  IMAD.MOV.U32 R15, RZ, RZ, R23 ;  /* 0x000000ffff0f7224 */ /* 0x000fe200078e0017 */
[----:B------:R-:W-:Y:S06]  /*4cd0*/  RET.REL.NODEC R34 `(_Z8simulatePfS_S_S_m) ;  /* 0xffffffb022c87950 */ /* 0x000fec0003c3ffff */
        .weak           $__internal_1_$__cuda_sm20_rcp_rn_f32_slowpath
        .type           $__internal_1_$__cuda_sm20_rcp_rn_f32_slowpath,@function
        .size           $__internal_1_$__cuda_sm20_rcp_rn_f32_slowpath,($__internal_2_$__cuda_sm3x_div_rn_noftz_f32_slowpath - $__internal_1_$__cuda_sm20_rcp_rn_f32_slowpath)
$__internal_1_$__cuda_sm20_rcp_rn_f32_slowpath:
[----:B------:R-:W-:Y:S01]  /*4ce0*/  IMAD.SHL.U32 R3, R2, 0x2, RZ ;  /* 0x0000000202037824 */ /* 0x000fe200078e00ff */
[----:B------:R-:W-:Y:S04]  /*4cf0*/  BSSY.RECONVERGENT B2, `(.L_x_43) ;  /* 0x0000032000027945 */ /* 0x000fe80003800200 */
[----:B------:R-:W-:-:S04]  /*4d00*/  SHF.R.U32.HI R3, RZ, 0x18, R3 ;  /* 0x00000018ff037819 */ /* 0x000fc80000011603 */
[----:B------:R-:W-:-:S13]  /*4d10*/  ISETP.NE.U32.AND P5, PT, R3, RZ, PT ;  /* 0x000000ff0300720c */ /* 0x000fda0003fa5070 */
[----:B------:R-:W-:Y:S05]  /*4d20*/  @P5 BRA `(.L_x_44) ;  /* 0x0000000000285947 */ /* 0x000fea0003800000 */
[----:B------:R-:W-:-:S05]  /*4d30*/  IMAD.SHL.U32 R3, R2, 0x2, RZ ;  /* 0x0000000202037824 */ /* 0x000fca00078e00ff */
[----:B------:R-:W-:-:S13]  /*4d40*/  ISETP.NE.AND P5, PT, R3, RZ, PT ;  /* 0x000000ff0300720c */ /* 0x000fda0003fa5270 */
[----:B------:R-:W-:Y:S01]  /*4d50*/  @P5 FFMA R22, R2, 1.84467440737095516160e+19, RZ ;  /* 0x5f80000002165823 */ /* 0x000fe200000000ff */
[----:B------:R-:W-:Y:S08]  /*4d60*/  @!P5 MUFU.RCP R21, R2 ;  /* 0x000000020015d308 */ /* 0x000ff00000001000 */
[----:B------:R-:W0:Y:S02]  /*4d70*/  @P5 MUFU.RCP R3, R22 ;  /* 0x0000001600035308 */ /* 0x000e240000001000 */
[----:B0-----:R-:W-:-:S04]  /*4d80*/  @P5 FFMA R23, R22, R3, -1 ;  /* 0xbf80000016175423 */ /* 0x001fc80000000003 */
[----:B------:R-:W-:-:S04]  /*4d90*/  @P5 FADD.FTZ R24, -R23, -RZ ;  /* 0x800000ff17185221 */ /* 0x000fc80000010100 */
[----:B------:R-:W-:-:S04]  /*4da0*/  @P5 FFMA R3, R3, R24, R3 ;  /* 0x0000001803035223 */ /* 0x000fc80000000003 */
[----:B------:R-:W-:Y:S01]  /*4db0*/  @P5 FFMA R21, R3, 1.84467440737095516160e+19, RZ ;  /* 0x5f80000003155823 */ /* 0x000fe200000000ff */
[----:B------:R-:W-:Y:S06]  /*4dc0*/  BRA `(.L_x_45) ;  /* 0x0000000000907947 */ /* 0x000fec0003800000 */
.L_x_44:
[----:B------:R-:W-:-:S05]  /*4dd0*/  VIADD R21, R3, 0xffffff03 ;  /* 0xffffff0303157836 */ /* 0x000fca0000000000 */
[----:B------:R-:W-:-:S13]  /*4de0*/  ISETP.GT.U32.AND P5, PT, R21, 0x1, PT ;  /* 0x000000011500780c */ /* 0x000fda0003fa4070 */
[----:B------:R-:W-:Y:S05]  /*4df0*/  @P5 BRA `(.L_x_46) ;  /* 0x0000000000805947 */ /* 0x000fea0003800000 */
[----:B------:R-:W-:Y:S01]  /*4e00*/  LOP3.LUT R22, R2, 0x7fffff, RZ, 0xc0, !PT ;  /* 0x007fffff02167812 */ /* 0x000fe200078ec0ff */
[----:B------:R-:W-:Y:S01]  /*4e10*/  IMAD.MOV.U32 R34, RZ, RZ, 0x3 ;  /* 0x00000003ff227424 */ /* 0x000fe200078e00ff */
[----:B------:R-:W-:Y:S01]  /*4e20*/  P2R R26, PR, RZ, 0x1 ;  /* 0x00000001ff1a7803 */ /* 0x000fe20000000000 */
[----:B------:R-:W-:Y:S01]  /*4e30*/  VIADD R3, R3, 0xffffff04 ;  /* 0xffffff0403037836 */ /* 0x000fe20000000000 */
[----:B------:R-:W-:Y:S02]  /*4e40*/  LOP3.LUT R22, R22, 0x3f800000, RZ, 0xfc, !PT ;  /* 0x3f80000016167812 */ /* 0x000fe400078efcff */
[----:B------:R-:W-:Y:S02]  /*4e50*/  SHF.L.U32 R27, R34, R21, RZ ;  /* 0x00000015221b7219 */ /* 0x000fe400000006ff */
[----:B------:R-:W0:Y:S02]  /*4e60*/  MUFU.RCP R23, R22 ;  /* 0x0000001600177308 */ /* 0x000e240000001000 */
[----:B0-----:R-:W-:-:S04]  /*4e70*/  FFMA R24, R22, R23, -1 ;  /* 0xbf80000016187423 */ /* 0x001fc80000000017 */
[----:B------:R-:W-:-:S04]  /*4e80*/  FADD.FTZ R24, -R24, -RZ ;  /* 0x800000ff18187221 */ /* 0x000fc80000010100 */
[CCC-:B------:R-:W-:Y:S01]  /*4e90*/  FFMA.RM R25, R23.reuse, R24.reuse, R23.reuse ;  /* 0x0000001817197223 */ /* 0x1c0fe20000004017 */
[----:B------:R-:W-:-:S04]  /*4ea0*/  FFMA.RP R24, R23, R24, R23 ;  /* 0x0000001817187223 */ /* 0x000fc80000008017 */
[C---:B------:R-:W-:Y:S02]  /*4eb0*/  LOP3.LUT R23, R25.reuse, 0x7fffff, RZ, 0xc0, !PT ;  /* 0x007fffff19177812 */ /* 0x040fe400078ec0ff */
[----:B------:R-:W-:Y:S02]  /*4ec0*/  FSETP.NEU.FTZ.AND P5, PT, R25, R24, PT ;  /* 0x000000181900720b */ /* 0x000fe40003fbd000 */
[----:B------:R-:W-:Y:S02]  /*4ed0*/  LOP3.LUT R24, R23, 0x800000, RZ, 0xfc, !PT ;  /* 0x0080000017187812 */ /* 0x000fe400078efcff */
[----:B------:R-:W-:Y:S02]  /*4ee0*/  SEL R23, RZ, 0xffffffff, !P5 ;  /* 0xffffffffff177807 */ /* 0x000fe40006800000 */
[----:B------:R-:W-:Y:S02]  /*4ef0*/  LOP3.LUT R22, R27, R24, RZ, 0xc0, !PT ;  /* 0x000000181b167212 */ /* 0x000fe400078ec0ff */
[----:B------:R-:W-:Y:S01]  /*4f00*/  SHF.R.U32.HI R3, RZ, R3, R24 ;  /* 0x00000003ff037219 */ /* 0x000fe20000011618 */
[----:B------:R-:W-:Y:S01]  /*4f10*/  IMAD.MOV R23, RZ, RZ, -R23 ;  /* 0x000000ffff177224 */ /* 0x000fe200078e0a17 */
[----:B------:R-:W-:-:S04]  /*4f20*/  SHF.R.U32.HI R22, RZ, R21, R22 ;  /* 0x00000015ff167219 */ /* 0x000fc80000011616 */
[----:B------:R-:W-:Y:S02]  /*4f30*/  LOP3.LUT P5, RZ, R23, R21, R24, 0xf8, !PT ;  /* 0x0000001517ff7212 */ /* 0x000fe400078af818 */
[C---:B------:R-:W-:Y:S02]  /*4f40*/  LOP3.LUT P0, RZ, R22.reuse, 0x1, RZ, 0xc0, !PT ;  /* 0x0000000116ff7812 */ /* 0x040fe4000780c0ff */
[----:B------:R-:W-:-:S04]  /*4f50*/  LOP3.LUT P6, RZ, R22, 0x2, RZ, 0xc0, !PT ;  /* 0x0000000216ff7812 */ /* 0x000fc800078cc0ff */
[----:B------:R-:W-:Y:S02]  /*4f60*/  PLOP3.LUT P5, PT, P0, P5, P6, 0xe0, 0x0 ;  /* 0x000000000000781c */ /* 0x000fe400007abc60 */
[----:B------:R-:W-:Y:S02]  /*4f70*/  LOP3.LUT P6, RZ, R2, 0x7fffff, RZ, 0xc0, !PT ;  /* 0x007fffff02ff7812 */ /* 0x000fe400078cc0ff */
[----:B------:R-:W-:Y:S02]  /*4f80*/  SEL R21, RZ, 0x1, !P5 ;  /* 0x00000001ff157807 */ /* 0x000fe40006800000 */
[----:B------:R-:W-:-:S03]  /*4f90*/  ISETP.NE.AND P0, PT, R26, RZ, PT ;  /* 0x000000ff1a00720c */ /* 0x000fc60003f05270 */
[----:B------:R-:W-:-:S05]  /*4fa0*/  IMAD.MOV R21, RZ, RZ, -R21 ;  /* 0x000000ffff157224 */ /* 0x000fca00078e0a15 */
[----:B------:R-:W-:-:S13]  /*4fb0*/  ISETP.GE.AND P5, PT, R21, RZ, PT ;  /* 0x000000ff1500720c */ /* 0x000fda0003fa6270 */
[----:B------:R-:W-:-:S04]  /*4fc0*/  @!P5 VIADD R3, R3, 0x1 ;  /* 0x000000010303d836 */ /* 0x000fc80000000000 */
[----:B------:R-:W-:-:S05]  /*4fd0*/  @!P6 IMAD.SHL.U32 R3, R3, 0x2, RZ ;  /* 0x000000020303e824 */ /* 0x000fca00078e00ff */
[----:B------:R-:W-:Y:S01]  /*4fe0*/  LOP3.LUT R21, R3, 0x80000000, R2, 0xf8, !PT ;  /* 0x8000000003157812 */ /* 0x000fe200078ef802 */
[----:B------:R-:W-:Y:S06]  /*4ff0*/  BRA `(.L_x_45) ;  /* 0x0000000000047947 */ /* 0x000fec0003800000 */
.L_x_46:
[----:B------:R0:W1:Y:S02]  /*5000*/  MUFU.RCP R21, R2 ;  /* 0x0000000200157308 */ /* 0x0000640000001000 */
.L_x_45:
[----:B------:R-:W-:Y:S05]  /*5010*/  BSYNC.RECONVERGENT B2 ;  /* 0x0000000000027941 */ /* 0x000fea0003800200 */
.L_x_43:
[----:B0-----:R-:W-:Y:S02]  /*5020*/  IMAD.MOV.U32 R2, RZ, RZ, R18 ;  /* 0x000000ffff027224 */ /* 0x001fe400078e0012 */
[----:B------:R-:W-:-:S04]  /*5030*/  IMAD.MOV.U32 R3, RZ, RZ, 0x0 ;  /* 0x00000000ff037424 */ /* 0x000fc800078e00ff */
[----:B-1----:R-:W-:Y:S05]  /*5040*/  RET.REL.NODEC R2 `(_Z8simulatePfS_S_S_m) ;  /* 0xffffffac02ec7950 */ /* 0x002fea0003c3ffff */
        .weak           $__internal_2_$__cuda_sm3x_div_rn_noftz_f32_slowpath
        .type           $__internal_2_$__cuda_sm3x_div_rn_noftz_f32_slowpath,@function
        .size           $__internal_2_$__cuda_sm3x_div_rn_noftz_f32_slowpath,(.L_x_61 - $__internal_2_$__cuda_sm3x_div_rn_noftz_f32_slowpath)
$__internal_2_$__cuda_sm3x_div_rn_noftz_f32_slowpath:
[--C-:B------:R-:W-:Y:S01]  /*5050*/  SHF.R.U32.HI R21, RZ, 0x17, R12.reuse ;  /* 0x00000017ff157819 */ /* 0x100fe2000001160c */
[----:B------:R-:W-:Y:S01]  /*5060*/  BSSY.RECONVERGENT B1, `(.L_x_47) ;  /* 0x0000063000017945 */ /* 0x000fe20003800200 */
[----:B------:R-:W-:Y:S01]  /*5070*/  SHF.R.U32.HI R2, RZ, 0x17, R3 ;  /* 0x00000017ff027819 */ /* 0x000fe20000011603 */
[----:B------:R-:W-:Y:S01]  /*5080*/  IMAD.MOV.U32 R24, RZ, RZ, R12 ;  /* 0x000000ffff187224 */ /* 0x000fe200078e000c */
[----:B------:R-:W-:Y:S02]  /*5090*/  LOP3.LUT R21, R21, 0xff, RZ, 0xc0, !PT ;  /* 0x000000ff15157812 */ /* 0x000fe400078ec0ff */
[----:B------:R-:W-:-:S03]  /*50a0*/  LOP3.LUT R2, R2, 0xff, RZ, 0xc0, !PT ;  /* 0x000000ff02027812 */ /* 0x000fc600078ec0ff */
[----:B------:R-:W-:Y:S02]  /*50b0*/  VIADD R25, R21, 0xffffffff ;  /* 0xffffffff15197836 */ /* 0x000fe40000000000 */
[----:B------:R-:W-:-:S03]  /*50c0*/  VIADD R23, R2, 0xffffffff ;  /* 0xffffffff02177836 */ /* 0x000fc60000000000 */
[----:B------:R-:W-:-:S04]  /*50d0*/  ISETP.GT.U32.AND P0, PT, R25, 0xfd, PT ;  /* 0x000000fd1900780c */ /* 0x000fc80003f04070 */
[----:B------:R-:W-:-:S13]  /*50e0*/  ISETP.GT.U32.OR P0, PT, R23, 0xfd, P0 ;  /* 0x000000fd1700780c */ /* 0x000fda0000704470 */
[----:B------:R-:W-:Y:S01]  /*50f0*/  @!P0 IMAD.MOV.U32 R22, RZ, RZ, RZ ;  /* 0x000000ffff168224 */ /* 0x000fe200078e00ff */
[----:B------:R-:W-:Y:S06]  /*5100*/  @!P0 BRA `(.L_x_48) ;  /* 0x00000000005c8947 */ /* 0x000fec0003800000 */
[----:B------:R-:W-:Y:S02]  /*5110*/  FSETP.GTU.FTZ.AND P0, PT, |R3|, +INF , PT ;  /* 0x7f8000000300780b */ /* 0x000fe40003f1c200 */
[----:B------:R-:W-:-:S04]  /*5120*/  FSETP.GTU.FTZ.AND P1, PT, |R12|, +INF , PT ;  /* 0x7f8000000c00780b */ /* 0x000fc80003f3c200 */
[----:B------:R-:W-:-:S13]  /*5130*/  PLOP3.LUT P0, PT, P0, P1, PT, 0xf8, 0x8f ;  /* 0x00000000008f781c */ /* 0x000fda0000703f70 */
[----:B------:R-:W-:Y:S05]  /*5140*/  @P0 BRA `(.L_x_49) ;  /* 0x00000004004c0947 */ /* 0x000fea0003800000 */
[----:B------:R-:W-:-:S13]  /*5150*/  LOP3.LUT P0, RZ, R24, 0x7fffffff, R3, 0xc8, !PT ;  /* 0x7fffffff18ff7812 */ /* 0x000fda000780c803 */
[----:B------:R-:W-:Y:S05]  /*5160*/  @!P0 BRA `(.L_x_50) ;  /* 0x00000004003c8947 */ /* 0x000fea0003800000 */
[C---:B------:R-:W-:Y:S02]  /*5170*/  FSETP.NEU.FTZ.AND P0, PT, |R3|.reuse, +INF , PT ;  /* 0x7f8000000300780b */ /* 0x040fe40003f1d200 */
[----:B------:R-:W-:Y:S02]  /*5180*/  FSETP.NEU.FTZ.AND P2, PT, |R12|, +INF , PT ;  /* 0x7f8000000c00780b */ /* 0x000fe40003f5d200 */
[----:B------:R-:W-:-:S11]  /*5190*/  FSETP.NEU.FTZ.AND P1, PT, |R3|, +INF , PT ;  /* 0x7f8000000300780b */ /* 0x000fd60003f3d200 */
[----:B------:R-:W-:Y:S05]  /*51a0*/  @!P2 BRA !P0, `(.L_x_50) ;  /* 0x00000004002ca947 */ /* 0x000fea0004000000 */
[----:B------:R-:W-:-:S04]  /*51b0*/  LOP3.LUT P0, RZ, R3, 0x7fffffff, RZ, 0xc0, !PT ;  /* 0x7fffffff03ff7812 */ /* 0x000fc8000780c0ff */
[----:B------:R-:W-:-:S13]  /*51c0*/  PLOP3.LUT P0, PT, P2, P0, PT, 0x2f, 0xf2 ;  /* 0x0000000000f2781c */ /* 0x000fda0001700577 */
[----:B------:R-:W-:Y:S05]  /*51d0*/  @P0 BRA `(.L_x_51) ;  /* 0x0000000400180947 */ /* 0x000fea0003800000 */
[----:B------:R-:W-:-:S04]  /*51e0*/  LOP3.LUT P0, RZ, R24, 0x7fffffff, RZ, 0xc0, !PT ;  /* 0x7fffffff18ff7812 */ /* 0x000fc8000780c0ff */
[----:B------:R-:W-:-:S13]  /*51f0*/  PLOP3.LUT P0, PT, P1, P0, PT, 0x2f, 0xf2 ;  /* 0x0000000000f2781c */ /* 0x000fda0000f00577 */
[----:B------:R-:W-:Y:S05]  /*5200*/  @P0 BRA `(.L_x_52) ;  /* 0x0000000400000947 */ /* 0x000fea0003800000 */
[----:B------:R-:W-:Y:S02]  /*5210*/  ISETP.GE.AND P0, PT, R23, RZ, PT ;  /* 0x000000ff1700720c */ /* 0x000fe40003f06270 */
[----:B------:R-:W-:-:S11]  /*5220*/  ISETP.GE.AND P1, PT, R25, RZ, PT ;  /* 0x000000ff1900720c */ /* 0x000fd60003f26270 */
[----:B------:R-:W-:Y:S02]  /*5230*/  @P0 IMAD.MOV.U32 R22, RZ, RZ, RZ ;  /* 0x000000ffff160224 */ /* 0x000fe400078e00ff */
[----:B------:R-:W-:Y:S01]  /*5240*/  @!P0 FFMA R3, R3, 1.84467440737095516160e+19, RZ ;  /* 0x5f80000003038823 */ /* 0x000fe200000000ff */
[----:B------:R-:W-:Y:S02]  /*5250*/  @!P0 IMAD.MOV.U32 R22, RZ, RZ, -0x40 ;  /* 0xffffffc0ff168424 */ /* 0x000fe400078e00ff */
[----:B------:R-:W-:Y:S02]  /*5260*/  @!P1 FFMA R24, R12, 1.84467440737095516160e+19, RZ ;  /* 0x5f8000000c189823 */ /* 0x000fe400000000ff */
[----:B------:R-:W-:-:S07]  /*5270*/  @!P1 VIADD R22, R22, 0x40 ;  /* 0x0000004016169836 */ /* 0x000fce0000000000 */
.L_x_48:
[----:B------:R-:W-:Y:S01]  /*5280*/  LEA R23, R21, 0xc0800000, 0x17 ;  /* 0xc080000015177811 */ /* 0x000fe200078eb8ff */
[----:B------:R-:W-:Y:S04]  /*5290*/  BSSY.RECONVERGENT B2, `(.L_x_53) ;  /* 0x0000036000027945 */ /* 0x000fe80003800200 */
[----:B------:R-:W-:Y:S02]  /*52a0*/  IMAD.IADD R25, R24, 0x1, -R23 ;  /* 0x0000000118197824 */ /* 0x000fe400078e0a17 */
[----:B------:R-:W-:Y:S02]  /*52b0*/  VIADD R24, R2, 0xffffff81 ;  /* 0xffffff8102187836 */ /* 0x000fe40000000000 */
[----:B------:R0:W1:Y:S01]  /*52c0*/  MUFU.RCP R23, R25 ;  /* 0x0000001900177308 */ /* 0x0000620000001000 */
[----:B------:R-:W-:Y:S01]  /*52d0*/  FADD.FTZ R27, -R25, -RZ ;  /* 0x800000ff191b7221 */ /* 0x000fe20000010100 */
[C---:B------:R-:W-:Y:S01]  /*52e0*/  IMAD R2, R24.reuse, -0x800000, R3 ;  /* 0xff80000018027824 */ /* 0x040fe200078e0203 */
[----:B0-----:R-:W-:-:S05]  /*52f0*/  IADD3 R25, PT, PT, R24, 0x7f, -R21 ;  /* 0x0000007f18197810 */ /* 0x001fca0007ffe815 */
[----:B------:R-:W-:Y:S02]  /*5300*/  IMAD.IADD R25, R25, 0x1, R22 ;  /* 0x0000000119197824 */ /* 0x000fe400078e0216 */
[----:B-1----:R-:W-:-:S04]  /*5310*/  FFMA R26, R23, R27, 1 ;  /* 0x3f800000171a7423 */ /* 0x002fc8000000001b */
[----:B------:R-:W-:-:S04]  /*5320*/  FFMA R3, R23, R26, R23 ;  /* 0x0000001a17037223 */ /* 0x000fc80000000017 */
[----:B------:R-:W-:-:S04]  /*5330*/  FFMA R26, R2, R3, RZ ;  /* 0x00000003021a7223 */ /* 0x000fc800000000ff */
[----:B------:R-:W-:-:S04]  /*5340*/  FFMA R23, R27, R26, R2 ;  /* 0x0000001a1b177223 */ /* 0x000fc80000000002 */
[----:B------:R-:W-:-:S04]  /*5350*/  FFMA R26, R3, R23, R26 ;  /* 0x00000017031a7223 */ /* 0x000fc8000000001a */
[----:B------:R-:W-:-:S04]  /*5360*/  FFMA R23, R27, R26, R2 ;  /* 0x0000001a1b177223 */ /* 0x000fc80000000002 */
[----:B------:R-:W-:-:S05]  /*5370*/  FFMA R2, R3, R23, R26 ;  /* 0x0000001703027223 */ /* 0x000fca000000001a */
[----:B------:R-:W-:-:S04]  /*5380*/  SHF.R.U32.HI R21, RZ, 0x17, R2 ;  /* 0x00000017ff157819 */ /* 0x000fc80000011602 */
[----:B------:R-:W-:-:S05]  /*5390*/  LOP3.LUT R21, R21, 0xff, RZ, 0xc0, !PT ;  /* 0x000000ff15157812 */ /* 0x000fca00078ec0ff */
[----:B------:R-:W-:-:S04]  /*53a0*/  IMAD.IADD R24, R21, 0x1, R25 ;  /* 0x0000000115187824 */ /* 0x000fc800078e0219 */
[----:B------:R-:W-:-:S05]  /*53b0*/  VIADD R21, R24, 0xffffffff ;  /* 0xffffffff18157836 */ /* 0x000fca0000000000 */
[----:B------:R-:W-:-:S13]  /*53c0*/  ISETP.GE.U32.AND P0, PT, R21, 0xfe, PT ;  /* 0x000000fe1500780c */ /* 0x000fda0003f06070 */
[----:B------:R-:W-:Y:S05]  /*53d0*/  @!P0 BRA `(.L_x_54) ;  /* 0x0000000000808947 */ /* 0x000fea0003800000 */
[----:B------:R-:W-:-:S13]  /*53e0*/  ISETP.GT.AND P0, PT, R24, 0xfe, PT ;  /* 0x000000fe1800780c */ /* 0x000fda0003f04270 */
[----:B------:R-:W-:Y:S05]  /*53f0*/  @P0 BRA `(.L_x_55) ;  /* 0x00000000006c0947 */ /* 0x000fea0003800000 */
[----:B------:R-:W-:-:S13]  /*5400*/  ISETP.GE.AND P0, PT, R24, 0x1, PT ;  /* 0x000000011800780c */ /* 0x000fda0003f06270 */
[----:B------:R-:W-:Y:S05]  /*5410*/  @P0 BRA `(.L_x_56) ;  /* 0x0000000000740947 */ /* 0x000fea0003800000 */
[----:B------:R-:W-:Y:S02]  /*5420*/  ISETP.GE.AND P0, PT, R24, -0x18, PT ;  /* 0xffffffe81800780c */ /* 0x000fe40003f06270 */
[----:B------:R-:W-:-:S11]  /*5430*/  LOP3.LUT R2, R2, 0x80000000, RZ, 0xc0, !PT ;  /* 0x8000000002027812 */ /* 0x000fd600078ec0ff */
[----:B------:R-:W-:Y:S05]  /*5440*/  @!P0 BRA `(.L_x_56) ;  /* 0x0000000000688947 */ /* 0x000fea0003800000 */
[-CC-:B------:R-:W-:Y:S01]  /*5450*/  FFMA.RZ R21, R3, R23.reuse, R26.reuse ;  /* 0x0000001703157223 */ /* 0x180fe2000000c01a */
[C---:B------:R-:W-:Y:S02]  /*5460*/  ISETP.NE.AND P2, PT, R24.reuse, RZ, PT ;  /* 0x000000ff1800720c */ /* 0x040fe40003f45270 */
[C---:B------:R-:W-:Y:S02]  /*5470*/  ISETP.NE.AND P1, PT, R24.reuse, RZ, PT ;  /* 0x000000ff1800720c */ /* 0x040fe40003f25270 */
[----:B------:R-:W-:Y:S01]  /*5480*/  LOP3.LUT R22, R21, 0x7fffff, RZ, 0xc0, !PT ;  /* 0x007fffff15167812 */ /* 0x000fe200078ec0ff */
[CCC-:B------:R-:W-:Y:S01]  /*5490*/  FFMA.RP R21, R3.reuse, R23.reuse, R26.reuse ;  /* 0x0000001703157223 */ /* 0x1c0fe2000000801a */
[----:B------:R-:W-:Y:S01]  /*54a0*/  FFMA.RM R26, R3, R23, R26 ;  /* 0x00000017031a7223 */ /* 0x000fe2000000401a */
[----:B------:R-:W-:Y:S01]  /*54b0*/  VIADD R3, R24, 0x20 ;  /* 0x0000002018037836 */ /* 0x000fe20000000000 */
[----:B------:R-:W-:Y:S01]  /*54c0*/  LOP3.LUT R22, R22, 0x800000, RZ, 0xfc, !PT ;  /* 0x0080000016167812 */ /* 0x000fe200078efcff */
[----:B------:R-:W-:-:S02]  /*54d0*/  IMAD.MOV R23, RZ, RZ, -R24 ;  /* 0x000000ffff177224 */ /* 0x000fc400078e0a18 */
[----:B------:R-:W-:Y:S02]  /*54e0*/  FSETP.NEU.FTZ.AND P0, PT, R21, R26, PT ;  /* 0x0000001a1500720b */ /* 0x000fe40003f1d000 */
[----:B------:R-:W-:Y:S02]  /*54f0*/  SHF.L.U32 R3, R22, R3, RZ ;  /* 0x0000000316037219 */ /* 0x000fe400000006ff */
[----:B------:R-:W-:Y:S02]  /*5500*/  SEL R21, R23, RZ, P2 ;  /* 0x000000ff17157207 */ /* 0x000fe40001000000 */
[----:B------:R-:W-:Y:S02]  /*5510*/  ISETP.NE.AND P1, PT, R3, RZ, P1 ;  /* 0x000000ff0300720c */ /* 0x000fe40000f25270 */
[----:B------:R-:W-:Y:S02]  /*5520*/  SHF.R.U32.HI R21, RZ, R21, R22 ;  /* 0x00000015ff157219 */ /* 0x000fe40000011616 */
[----:B------:R-:W-:-:S02]  /*5530*/  PLOP3.LUT P0, PT, P0, P1, PT, 0xf8, 0x8f ;  /* 0x00000000008f781c */ /* 0x000fc40000703f70 */
[----:B------:R-:W-:Y:S02]  /*5540*/  SHF.R.U32.HI R22, RZ, 0x1, R21 ;  /* 0x00000001ff167819 */ /* 0x000fe40000011615 */
[----:B------:R-:W-:-:S04]  /*5550*/  SEL R3, RZ, 0x1, !P0 ;  /* 0x00000001ff037807 */ /* 0x000fc80004000000 */
[----:B------:R-:W-:-:S04]  /*5560*/  LOP3.LUT R24, R3, 0x1, R22, 0xf8, !PT ;  /* 0x0000000103187812 */ /* 0x000fc800078ef816 */
[----:B------:R-:W-:-:S05]  /*5570*/  LOP3.LUT R21, R24, R21, RZ, 0xc0, !PT ;  /* 0x0000001518157212 */ /* 0x000fca00078ec0ff */
[----:B------:R-:W-:-:S05]  /*5580*/  IMAD.IADD R21, R22, 0x1, R21 ;  /* 0x0000000116157824 */ /* 0x000fca00078e0215 */
[----:B------:R-:W-:Y:S01]  /*5590*/  LOP3.LUT R2, R21, R2, RZ, 0xfc, !PT ;  /* 0x0000000215027212 */ /* 0x000fe200078efcff */
[----:B------:R-:W-:Y:S06]  /*55a0*/  BRA `(.L_x_56) ;  /* 0x0000000000107947 */ /* 0x000fec0003800000 */
.L_x_55:
[----:B------:R-:W-:-:S04]  /*55b0*/  LOP3.LUT R2, R2, 0x80000000, RZ, 0xc0, !PT ;  /* 0x8000000002027812 */ /* 0x000fc800078ec0ff */
[----:B------:R-:W-:Y:S01]  /*55c0*/  LOP3.LUT R2, R2, 0x7f800000, RZ, 0xfc, !PT ;  /* 0x7f80000002027812 */ /* 0x000fe200078efcff */
[----:B------:R-:W-:Y:S06]  /*55d0*/  BRA `(.L_x_56) ;  /* 0x0000000000047947 */ /* 0x000fec0003800000 */
.L_x_54:
[----:B------:R-:W-:-:S07]  /*55e0*/  IMAD R2, R25, 0x800000, R2 ;  /* 0x0080000019027824 */ /* 0x000fce00078e0202 */
.L_x_56:
[----:B------:R-:W-:Y:S05]  /*55f0*/  BSYNC.RECONVERGENT B2 ;  /* 0x0000000000027941 */ /* 0x000fea0003800200 */
.L_x_53:
[----:B------:R-:W-:Y:S05]  /*5600*/  BRA `(.L_x_57) ;  /* 0x0000000000207947 */ /* 0x000fea0003800000 */
.L_x_52:
[----:B------:R-:W-:-:S04]  /*5610*/  LOP3.LUT R2, R24, 0x80000000, R3, 0x48, !PT ;  /* 0x8000000018027812 */ /* 0x000fc800078e4803 */
[----:B------:R-:W-:Y:S01]  /*5620*/  LOP3.LUT R2, R2, 0x7f800000, RZ, 0xfc, !PT ;  /* 0x7f80000002027812 */ /* 0x000fe200078efcff */
[----:B------:R-:W-:Y:S06]  /*5630*/  BRA `(.L_x_57) ;  /* 0x0000000000147947 */ /* 0x000fec0003800000 */
.L_x_51:
[----:B------:R-:W-:Y:S01]  /*5640*/  LOP3.LUT R2, R24, 0x80000000, R3, 0x48, !PT ;  /* 0x8000000018027812 */ /* 0x000fe200078e4803 */
[----:B------:R-:W-:Y:S06]  /*5650*/  BRA `(.L_x_57) ;  /* 0x00000000000c7947 */ /* 0x000fec0003800000 */
.L_x_50:
[----:B------:R-:W0:Y:S01]  /*5660*/  MUFU.RSQ R2, -QNAN ;  /* 0xffc0000000027908 */ /* 0x000e220000001400 */
[----:B------:R-:W-:Y:S05]  /*5670*/  BRA `(.L_x_57) ;  /* 0x0000000000047947 */ /* 0x000fea0003800000 */
.L_x_49:
[----:B------:R-:W-:-:S07]  /*5680*/  FADD.FTZ R2, R3, R12 ;  /* 0x0000000c03027221 */ /* 0x000fce0000010000 */
.L_x_57:
[----:B------:R-:W-:Y:S05]  /*5690*/  BSYNC.RECONVERGENT B1 ;  /* 0x0000000000017941 */ /* 0x000fea0003800200 */
.L_x_47:
[----:B0-----:R-:W-:Y:S02]  /*56a0*/  IMAD.MOV.U32 R21, RZ, RZ, R2 ;  /* 0x000000ffff157224 */ /* 0x001fe400078e0002 */
[----:B------:R-:W-:Y:S02]  /*56b0*/  IMAD.MOV.U32 R2, RZ, RZ, R18 ;  /* 0x000000ffff027224 */ /* 0x000fe400078e0012 */
[----:B------:R-:W-:-:S04]  /*56c0*/  IMAD.MOV.U32 R3, RZ, RZ, 0x0 ;  /* 0x00000000ff037424 */ /* 0x000fc800078e00ff */
[----:B------:R-:W-:Y:S05]  /*56d0*/  RET.REL.NODEC R2 `(_Z8simulatePfS_S_S_m) ;  /* 0xffffffa802487950 */ /* 0x000fea0003c3ffff */
.L_x_58:
[----:B------:R-:W-:-:S00]  /*56e0*/  BRA `(.L_x_58) ;  /* 0xfffffffc00fc7947 */ /* 0x000fc0000383ffff */
[----:B------:R-:W-:-:S00]  /*56f0*/  NOP ;  /* 0x0000000000007918 */ /* 0x000fc00000000000 */
        /* <DEDUP_REMOVED lines=8> */
.L_x_61:


//--------------------- .nv.global.init           --------------------------
	.section	.nv.global.init,"aw",@progbits
	.align	4
.nv.global.init:
	.type		mrg32k3aM1SubSeq,@object
	.size		mrg32k3aM1SubSeq,(mrg32k3aM2SubSeq - mrg32k3aM1SubSeq)
mrg32k3aM1SubSeq:
        /*0000*/ 	.byte	0x0b, 0xcc, 0xee, 0x04, 0x73, 0x29, 0x8b, 0x6f, 0xf6, 0x53, 0x03, 0xf6, 0x23, 0xf6, 0xea, 0xda
        /* <DEDUP_REMOVED lines=125> */
	.type		mrg32k3aM2SubSeq,@object
	.size		mrg32k3aM2SubSeq,(mrg32k3aM1 - mrg32k3aM2SubSeq)
mrg32k3aM2SubSeq:
        /* <DEDUP_REMOVED lines=126> */
	.type		mrg32k3aM1,@object
	.size		mrg32k3aM1,(mrg32k3aM1Seq - mrg32k3aM1)
mrg32k3aM1:
        /* <DEDUP_REMOVED lines=144> */
	.type		mrg32k3aM1Seq,@object
	.size		mrg32k3aM1Seq,(mrg32k3aM2 - mrg32k3aM1Seq)
mrg32k3aM1Seq:
        /* <DEDUP_REMOVED lines=144> */
	.type		mrg32k3aM2,@object
	.size		mrg32k3aM2,(mrg32k3aM2Seq - mrg32k3aM2)
mrg32k3aM2:
        /* <DEDUP_REMOVED lines=144> */
	.type		mrg32k3aM2Seq,@object
	.size		mrg32k3aM2Seq,(precalc_xorwow_matrix - mrg32k3aM2Seq)
mrg32k3aM2Seq:
        /* <DEDUP_REMOVED lines=144> */
	.type		precalc_xorwow_matrix,@object
	.size		precalc_xorwow_matrix,(precalc_xorwow_offset_matrix - precalc_xorwow_matrix)
precalc_xorwow_matrix:
        /* <DEDUP_REMOVED lines=6400> */
	.type		precalc_xorwow_offset_matrix,@object
	.size		precalc_xorwow_offset_matrix,(.L_1 - precalc_xorwow_offset_matrix)
precalc_xorwow_offset_matrix:
        /* <DEDUP_REMOVED lines=6400> */
.L_1:


//--------------------- .nv.shared._Z8simulatePfS_S_S_m --------------------------
	.section	.nv.shared._Z8simulatePfS_S_S_m,"aw",@nobits
	.sectionflags	@""
	.align	4
.nv.shared._Z8simulatePfS_S_S_m:
	.zero		5144


//--------------------- .nv.shared.reserved.0     --------------------------
	.section	.nv.shared.reserved.0,"aw",@nobits
	.weak		__nv_reservedSMEM_offset_0_alias
	.size		__nv_reservedSMEM_offset_0_alias, 0, 64
	.other		__nv_reservedSMEM_offset_0_alias,@"STO_CUDA_RESERVED_SHARED STV_DEFAULT"
__nv_reservedSMEM_offset_0_alias:
	.zero		0
	.zero		64


//--------------------- .nv.constant0._Z8simulatePfS_S_S_m --------------------------
	.section	.nv.constant0._Z8simulatePfS_S_S_m,"a",@progbits
	.sectionflags	@""
	.align	4
.nv.constant0._Z8simulatePfS_S_S_m:
	.zero		936


//--------------------- SYMBOLS --------------------------

	.type		.nv.reservedSmem.offset0,@object
	.size		.nv.reservedSmem.offset0,0x4
	.type		.nv.reservedSmem.cap,@object
	.size		.nv.reservedSmem.cap,0x4
